	.target	sm_90a

	.elftype	@"ET_EXEC"


//--------------------- .note.nv.tkinfo           --------------------------
	.section	.note.nv.tkinfo,"",@"SHT_NOTE"
	.sectionflags	@"SHF_NOTE_NV_TKINFO"
	.tkinfo
        /*0018*/ 	.word	0x00000002
        /*0030*/ 	.string	""
        /*0030*/ 	.string	"ptxas"
        /*0030*/ 	.string	"Cuda compilation tools, release 13.0, V13.0.88"
        /*0030*/ 	.string	"Build cuda_13.0.r13.0/compiler.36424714_0"
        /*0030*/ 	.string	"-arch sm_90a -m 64 "



//--------------------- .note.nv.cuinfo           --------------------------
	.section	.note.nv.cuinfo,"",@"SHT_NOTE"
	.sectionflags	@"SHF_NOTE_NV_CUINFO"
        /*0018*/ 	.short	0x0002
        /*001a*/ 	.short	0x005a
        /*001c*/ 	.short	0x0082
	.zero		2


//--------------------- .nv.info                  --------------------------
	.section	.nv.info,"",@"SHT_CUDA_INFO"
	.align	4


	//----- nvinfo : EIATTR_REGCOUNT
	.align		4
        /*0000*/ 	.byte	0x04, 0x2f
        /*0002*/ 	.short	(.L_15 - .L_14)
	.align		4
.L_14:
        /*0004*/ 	.word	index@(_ZN7cutlass13device_kernelINS_4fmha6kernel13FmhaKernelTmaINS1_10collective15FmhaMainloopTmaINS_6half_tEfN4cute5tupleIJNS7_1CILi64EEENS9_ILi128EEESA_EEENS4_13DefaultFusionEJEEENS4_15FmhaFwdEpilogueIS6_fNS8_IJSA_SA_SB_EEEEEJEEEEEvNT_6ParamsE)
        /*0008*/ 	.word	0x00000080


	//----- nvinfo : EIATTR_FRAME_SIZE
	.align		4
.L_15:
        /*000c*/ 	.byte	0x04, 0x11
        /*000e*/ 	.short	(.L_17 - .L_16)
	.align		4
.L_16:
        /*0010*/ 	.word	index@($__internal_0_$__cuda_sm20_rcp_rn_f32_slowpath)
        /*0014*/ 	.word	0x00000000


	//----- nvinfo : EIATTR_FRAME_SIZE
	.align		4
.L_17:
        /*0018*/ 	.byte	0x04, 0x11
        /*001a*/ 	.short	(.L_19 - .L_18)
	.align		4
.L_18:
        /*001c*/ 	.word	index@(_ZN7cutlass13device_kernelINS_4fmha6kernel13FmhaKernelTmaINS1_10collective15FmhaMainloopTmaINS_6half_tEfN4cute5tupleIJNS7_1CILi64EEENS9_ILi128EEESA_EEENS4_13DefaultFusionEJEEENS4_15FmhaFwdEpilogueIS6_fNS8_IJSA_SA_SB_EEEEEJEEEEEvNT_6ParamsE)
        /*0020*/ 	.word	0x00000000


	//----- nvinfo : EIATTR_MIN_STACK_SIZE
	.align		4
.L_19:
        /*0024*/ 	.byte	0x04, 0x12
        /*0026*/ 	.short	(.L_21 - .L_20)
	.align		4
.L_20:
        /*0028*/ 	.word	index@(_ZN7cutlass13device_kernelINS_4fmha6kernel13FmhaKernelTmaINS1_10collective15FmhaMainloopTmaINS_6half_tEfN4cute5tupleIJNS7_1CILi64EEENS9_ILi128EEESA_EEENS4_13DefaultFusionEJEEENS4_15FmhaFwdEpilogueIS6_fNS8_IJSA_SA_SB_EEEEEJEEEEEvNT_6ParamsE)
        /*002c*/ 	.word	0x00000000
.L_21:


//--------------------- .nv.compat                --------------------------
	.section	.nv.compat,"",@"SHT_CUDA_COMPAT_INFO"
	.align	4
        /*0000*/ 	.byte	0x02, 0x09, 0x01, 0x00, 0x02, 0x02, 0x04, 0x00, 0x02, 0x05, 0x05, 0x00, 0x03, 0x07, 0x01, 0x01
        /*0010*/ 	.byte	0x02, 0x03, 0x01, 0x00, 0x02, 0x06, 0x01, 0x00, 0x04, 0x0b, 0x08, 0x00, 0x00, 0x00, 0x00, 0x00
        /*0020*/ 	.byte	0x00, 0x00, 0x00, 0x00


//--------------------- .nv.info._ZN7cutlass13device_kernelINS_4fmha6kernel13FmhaKernelTmaINS1_10collective15FmhaMainloopTmaINS_6half_tEfN4cute5tupleIJNS7_1CILi64EEENS9_ILi128EEESA_EEENS4_13DefaultFusionEJEEENS4_15FmhaFwdEpilogueIS6_fNS8_IJSA_SA_SB_EEEEEJEEEEEvNT_6ParamsE --------------------------
	.section	.nv.info._ZN7cutlass13device_kernelINS_4fmha6kernel13FmhaKernelTmaINS1_10collective15FmhaMainloopTmaINS_6half_tEfN4cute5tupleIJNS7_1CILi64EEENS9_ILi128EEESA_EEENS4_13DefaultFusionEJEEENS4_15FmhaFwdEpilogueIS6_fNS8_IJSA_SA_SB_EEEEEJEEEEEvNT_6ParamsE,"",@"SHT_CUDA_INFO"
	.sectionflags	@""
	.align	4


	//----- nvinfo : EIATTR_CUDA_API_VERSION
	.align		4
        /*0000*/ 	.byte	0x04, 0x37
        /*0002*/ 	.short	(.L_23 - .L_22)
.L_22:
        /*0004*/ 	.word	0x00000082


	//----- nvinfo : EIATTR_KPARAM_INFO
	.align		4
.L_23:
        /*0008*/ 	.byte	0x04, 0x17
        /*000a*/ 	.short	(.L_25 - .L_24)
.L_24:
        /*000c*/ 	.word	0x00000000
        /*0010*/ 	.short	0x0000
        /*0012*/ 	.short	0x0070
        /*0014*/ 	.byte	0x00, 0xf0, 0x01, 0x20


	//----- nvinfo : EIATTR_SPARSE_MMA_MASK
	.align		4
.L_25:
        /*0018*/ 	.byte	0x03, 0x50
        /*001a*/ 	.short	0x0000


	//----- nvinfo : EIATTR_MAXREG_COUNT
	.align		4
        /*001c*/ 	.byte	0x03, 0x1b
        /*001e*/ 	.short	0x00ff


	//----- nvinfo : EIATTR_NUM_BARRIERS
	.align		4
        /*0020*/ 	.byte	0x02, 0x4c
        /*0022*/ 	.byte	0x02
	.zero		1


	//----- nvinfo : EIATTR_EXTERNS
	.align		4
        /*0024*/ 	.byte	0x04, 0x0f
        /*0026*/ 	.short	(.L_27 - .L_26)


	//   ....[0]....
	.align		4
.L_26:
        /*0028*/ 	.word	index@(__assertfail)


	//----- nvinfo : EIATTR_MERCURY_ISA_VERSION
	.align		4
.L_27:
        /*002c*/ 	.byte	0x03, 0x5f
        /*002e*/ 	.short	0x0101


	//----- nvinfo : EIATTR_COOP_GROUP_MASK_REGIDS
	.align		4
        /*0030*/ 	.byte	0x04, 0x29
        /*0032*/ 	.short	(.L_29 - .L_28)


	//   ....[0]....
.L_28:
        /*0034*/ 	.word	0xffffffff


	//   ....[1]....
        /*0038*/ 	.word	0xffffffff


	//   ....[2]....
        /*003c*/ 	.word	0xffffffff


	//   ....[3]....
        /*0040*/ 	.word	0xffffffff


	//   ....[4]....
        /*0044*/ 	.word	0xffffffff


	//   ....[5]....
        /*0048*/ 	.word	0xffffffff


	//   ....[6]....
        /*004c*/ 	.word	0xffffffff


	//   ....[7]....
        /*0050*/ 	.word	0xffffffff


	//   ....[8]....
        /*0054*/ 	.word	0xffffffff


	//   ....[9]....
        /*0058*/ 	.word	0xffffffff


	//   ....[10]....
        /*005c*/ 	.word	0xffffffff


	//   ....[11]....
        /*0060*/ 	.word	0xffffffff


	//   ....[12]....
        /*0064*/ 	.word	0xffffffff


	//   ....[13]....
        /*0068*/ 	.word	0xffffffff


	//   ....[14]....
        /*006c*/ 	.word	0xffffffff


	//   ....[15]....
        /*0070*/ 	.word	0xffffffff


	//   ....[16]....
        /*0074*/ 	.word	0xffffffff


	//----- nvinfo : EIATTR_COOP_GROUP_INSTR_OFFSETS
	.align		4
.L_29:
        /*0078*/ 	.byte	0x04, 0x28
        /*007a*/ 	.short	(.L_31 - .L_30)


	//   ....[0]....
.L_30:
        /*007c*/ 	.word	0x00000050


	//   ....[1]....
        /*0080*/ 	.word	0x00000140


	//   ....[2]....
        /*0084*/ 	.word	0x00000270


	//   ....[3]....
        /*0088*/ 	.word	0x00000410


	//   ....[4]....
        /*008c*/ 	.word	0x00000570


	//   ....[5]....
        /*0090*/ 	.word	0x00001810


	//   ....[6]....
        /*0094*/ 	.word	0x00001820


	//   ....[7]....
        /*0098*/ 	.word	0x00001850


	//   ....[8]....
        /*009c*/ 	.word	0x00001860


	//   ....[9]....
        /*00a0*/ 	.word	0x00003f10


	//   ....[10]....
        /*00a4*/ 	.word	0x00003f40


	//   ....[11]....
        /*00a8*/ 	.word	0x00003f80


	//   ....[12]....
        /*00ac*/ 	.word	0x00003f90


	//   ....[13]....
        /*00b0*/ 	.word	0x00006460


	//   ....[14]....
        /*00b4*/ 	.word	0x00006490


	//   ....[15]....
        /*00b8*/ 	.word	0x000064e0


	//   ....[16]....
        /*00bc*/ 	.word	0x00006500


	//----- nvinfo : EIATTR_SYSCALL_OFFSETS
	.align		4
.L_31:
        /*00c0*/ 	.byte	0x04, 0x46
        /*00c2*/ 	.short	(.L_33 - .L_32)


	//   ....[0]....
.L_32:
        /*00c4*/ 	.word	0x00006e50


	//   ....[1]....
        /*00c8*/ 	.word	0x00006f70


	//----- nvinfo : EIATTR_MBARRIER_INSTR_OFFSETS
	.align		4
.L_33:
        /*00cc*/ 	.byte	0x04, 0x39
        /*00ce*/ 	.short	(.L_35 - .L_34)


	//   ....[0]....
.L_34:
        /*00d0*/ 	.word	0x00000240
        /*00d4*/ 	.word	0x000000ff
        /*00d8*/ 	.word	0x00012040
        /*00dc*/ 	.short	0x0100
        /*00de*/ 	.byte	0x08
	.zero		1


	//   ....[1]....
        /*00e0*/ 	.word	0x00000250
        /*00e4*/ 	.word	0x000000ff
        /*00e8*/ 	.word	0x00012048
        /*00ec*/ 	.short	0x0100
        /*00ee*/ 	.byte	0x08
	.zero		1


	//   ....[2]....
        /*00f0*/ 	.word	0x00000380
        /*00f4*/ 	.word	0x000000ff
        /*00f8*/ 	.word	0x00012000
        /*00fc*/ 	.short	0x0100
        /*00fe*/ 	.byte	0x08
	.zero		1


	//   ....[3]....
        /*0100*/ 	.word	0x00000390
        /*0104*/ 	.word	0x000000ff
        /*0108*/ 	.word	0x00012020
        /*010c*/ 	.short	0x0100
        /*010e*/ 	.byte	0x08
	.zero		1


	//   ....[4]....
        /*0110*/ 	.word	0x000003a0
        /*0114*/ 	.word	0x000000ff
        /*0118*/ 	.word	0x00012008
        /*011c*/ 	.short	0x0100
        /*011e*/ 	.byte	0x08
	.zero		1


	//   ....[5]....
        /*0120*/ 	.word	0x000003b0
        /*0124*/ 	.word	0x000000ff
        /*0128*/ 	.word	0x00012028
        /*012c*/ 	.short	0x0100
        /*012e*/ 	.byte	0x08
	.zero		1


	//   ....[6]....
        /*0130*/ 	.word	0x000003c0
        /*0134*/ 	.word	0x000000ff
        /*0138*/ 	.word	0x00012010
        /*013c*/ 	.short	0x0100
        /*013e*/ 	.byte	0x08
	.zero		1


	//   ....[7]....
        /*0140*/ 	.word	0x000003d0
        /*0144*/ 	.word	0x000000ff
        /*0148*/ 	.word	0x00012030
        /*014c*/ 	.short	0x0100
        /*014e*/ 	.byte	0x08
	.zero		1


	//   ....[8]....
        /*0150*/ 	.word	0x000003e0
        /*0154*/ 	.word	0x000000ff
        /*0158*/ 	.word	0x00012018
        /*015c*/ 	.short	0x0100
        /*015e*/ 	.byte	0x08
	.zero		1


	//   ....[9]....
        /*0160*/ 	.word	0x000003f0
        /*0164*/ 	.word	0x000000ff
        /*0168*/ 	.word	0x00012038
        /*016c*/ 	.short	0x0100
        /*016e*/ 	.byte	0x08
	.zero		1


	//   ....[10]....
        /*0170*/ 	.word	0x00000520
        /*0174*/ 	.word	0x000000ff
        /*0178*/ 	.word	0x00012050
        /*017c*/ 	.short	0x0100
        /*017e*/ 	.byte	0x08
	.zero		1


	//   ....[11]....
        /*0180*/ 	.word	0x00000530
        /*0184*/ 	.word	0x000000ff
        /*0188*/ 	.word	0x00012060
        /*018c*/ 	.short	0x0100
        /*018e*/ 	.byte	0x08
	.zero		1


	//   ....[12]....
        /*0190*/ 	.word	0x00000540
        /*0194*/ 	.word	0x000000ff
        /*0198*/ 	.word	0x00012058
        /*019c*/ 	.short	0x0100
        /*019e*/ 	.byte	0x08
	.zero		1


	//   ....[13]....
        /*01a0*/ 	.word	0x00000550
        /*01a4*/ 	.word	0x000000ff
        /*01a8*/ 	.word	0x00012068
        /*01ac*/ 	.short	0x0100
        /*01ae*/ 	.byte	0x08
	.zero		1


	//   ....[14]....
        /*01b0*/ 	.word	0x00000690
        /*01b4*/ 	.word	0x00000003
        /*01b8*/ 	.word	0x00012048
        /*01bc*/ 	.short	0x010a
        /*01be*/ 	.byte	0x3f
	.zero		1


	//   ....[15]....
        /*01c0*/ 	.word	0x00000950
        /*01c4*/ 	.word	0x00000003
        /*01c8*/ 	.word	0x00012020
        /*01cc*/ 	.short	0x010a
        /*01ce*/ 	.byte	0x3f
	.zero		1


	//   ....[16]....
        /*01d0*/ 	.word	0x00000b00
        /*01d4*/ 	.word	0x00000000
        /*01d8*/ 	.word	0x00012020
        /*01dc*/ 	.short	0x010a
        /*01de*/ 	.byte	0x3f
	.zero		1


	//   ....[17]....
        /*01e0*/ 	.word	0x00000d20
        /*01e4*/ 	.word	0x00000002
        /*01e8*/ 	.word	0x00012020
        /*01ec*/ 	.short	0x010a
        /*01ee*/ 	.byte	0x3f
	.zero		1


	//   ....[18]....
        /*01f0*/ 	.word	0x00000f30
        /*01f4*/ 	.word	0x00000003
        /*01f8*/ 	.word	0x00012020
        /*01fc*/ 	.short	0x010a
        /*01fe*/ 	.byte	0x3f
	.zero		1


	//   ....[19]....
        /*0200*/ 	.word	0x00001160
        /*0204*/ 	.word	0x00000002
        /*0208*/ 	.word	0x00012040
        /*020c*/ 	.short	0x010a
        /*020e*/ 	.byte	0x3f
	.zero		1


	//   ....[20]....
        /*0210*/ 	.word	0x00001180
        /*0214*/ 	.word	0x00000002
        /*0218*/ 	.word	0x00012000
        /*021c*/ 	.short	0x010a
        /*021e*/ 	.byte	0x3f
	.zero		1


	//   ....[21]....
        /*0220*/ 	.word	0x00001430
        /*0224*/ 	.word	0x00000002
        /*0228*/ 	.word	0x00012008
        /*022c*/ 	.short	0x010a
        /*022e*/ 	.byte	0x3f
	.zero		1


	//   ....[22]....
        /*0230*/ 	.word	0x000035b0
        /*0234*/ 	.word	0x00000018
        /*0238*/ 	.word	0x00000000
        /*023c*/ 	.short	0x0101
        /*023e*/ 	.byte	0x3f
	.zero		1


	//   ....[23]....
        /*0240*/ 	.word	0x00003670
        /*0244*/ 	.word	0x00000003
        /*0248*/ 	.word	0x00012000
        /*024c*/ 	.short	0x010a
        /*024e*/ 	.byte	0x3f
	.zero		1


	//   ....[24]....
        /*0250*/ 	.word	0x000038d0
        /*0254*/ 	.word	0x00000000
        /*0258*/ 	.word	0x00012020
        /*025c*/ 	.short	0x010a
        /*025e*/ 	.byte	0x3f
	.zero		1


	//   ....[25]....
        /*0260*/ 	.word	0x00003f50
        /*0264*/ 	.word	0x0000007b
        /*0268*/ 	.word	0x00000000
        /*026c*/ 	.short	0x0101
        /*026e*/ 	.byte	0x3f
	.zero		1


	//   ....[26]....
        /*0270*/ 	.word	0x00004010
        /*0274*/ 	.word	0x00000017
        /*0278*/ 	.word	0x00012000
        /*027c*/ 	.short	0x010a
        /*027e*/ 	.byte	0x3f
	.zero		1


	//   ....[27]....
        /*0280*/ 	.word	0x00006100
        /*0284*/ 	.word	0x0000000c
        /*0288*/ 	.word	0x00000000
        /*028c*/ 	.short	0x0101
        /*028e*/ 	.byte	0x3f
	.zero		1


	//   ....[28]....
        /*0290*/ 	.word	0x00006180
        /*0294*/ 	.word	0x0000000c
        /*0298*/ 	.word	0x00012020
        /*029c*/ 	.short	0x010a
        /*029e*/ 	.byte	0x3f
	.zero		1


	//   ....[29]....
        /*02a0*/ 	.word	0x00007750
        /*02a4*/ 	.word	0x00000003
        /*02a8*/ 	.word	0x00012048
        /*02ac*/ 	.short	0x010a
        /*02ae*/ 	.byte	0x3f
	.zero		1


	//   ....[30]....
        /*02b0*/ 	.word	0x000077a0
        /*02b4*/ 	.word	0x00000003
        /*02b8*/ 	.word	0x00012020
        /*02bc*/ 	.short	0x010a
        /*02be*/ 	.byte	0x3f
	.zero		1


	//   ....[31]....
        /*02c0*/ 	.word	0x000077f0
        /*02c4*/ 	.word	0x00000000
        /*02c8*/ 	.word	0x00012020
        /*02cc*/ 	.short	0x010a
        /*02ce*/ 	.byte	0x3f
	.zero		1


	//   ....[32]....
        /*02d0*/ 	.word	0x00007840
        /*02d4*/ 	.word	0x00000002
        /*02d8*/ 	.word	0x00012020
        /*02dc*/ 	.short	0x010a
        /*02de*/ 	.byte	0x3f
	.zero		1


	//   ....[33]....
        /*02e0*/ 	.word	0x00007890
        /*02e4*/ 	.word	0x00000003
        /*02e8*/ 	.word	0x00012020
        /*02ec*/ 	.short	0x010a
        /*02ee*/ 	.byte	0x3f
	.zero		1


	//   ....[34]....
        /*02f0*/ 	.word	0x000078e0
        /*02f4*/ 	.word	0x00000002
        /*02f8*/ 	.word	0x00012040
        /*02fc*/ 	.short	0x010a
        /*02fe*/ 	.byte	0x3f
	.zero		1


	//   ....[35]....
        /*0300*/ 	.word	0x00007930
        /*0304*/ 	.word	0x00000002
        /*0308*/ 	.word	0x00012000
        /*030c*/ 	.short	0x010a
        /*030e*/ 	.byte	0x3f
	.zero		1


	//   ....[36]....
        /*0310*/ 	.word	0x00007980
        /*0314*/ 	.word	0x00000002
        /*0318*/ 	.word	0x00012008
        /*031c*/ 	.short	0x010a
        /*031e*/ 	.byte	0x3f
	.zero		1


	//   ....[37]....
        /*0320*/ 	.word	0x000079d0
        /*0324*/ 	.word	0x00000003
        /*0328*/ 	.word	0x00012000
        /*032c*/ 	.short	0x010a
        /*032e*/ 	.byte	0x3f
	.zero		1


	//   ....[38]....
        /*0330*/ 	.word	0x00007a20
        /*0334*/ 	.word	0x00000000
        /*0338*/ 	.word	0x00012020
        /*033c*/ 	.short	0x010a
        /*033e*/ 	.byte	0x3f
	.zero		1


	//   ....[39]....
        /*0340*/ 	.word	0x00007a70
        /*0344*/ 	.word	0x00000017
        /*0348*/ 	.word	0x00012000
        /*034c*/ 	.short	0x010a
        /*034e*/ 	.byte	0x3f
	.zero		1


	//   ....[40]....
        /*0350*/ 	.word	0x00007ac0
        /*0354*/ 	.word	0x0000000c
        /*0358*/ 	.word	0x00012020
        /*035c*/ 	.short	0x010a
        /*035e*/ 	.byte	0x3f
	.zero		1


	//----- nvinfo : EIATTR_NUM_MBARRIERS
	.align		4
.L_35:
        /*0360*/ 	.byte	0x03, 0x38
        /*0362*/ 	.short	0x000e


	//----- nvinfo : EIATTR_EXIT_INSTR_OFFSETS
	.align		4
        /*0364*/ 	.byte	0x04, 0x1c
        /*0366*/ 	.short	(.L_37 - .L_36)


	//   ....[0]....
.L_36:
        /*0368*/ 	.word	0x00007740


	//----- nvinfo : EIATTR_MAX_THREADS
	.align		4
.L_37:
        /*036c*/ 	.byte	0x04, 0x05
        /*036e*/ 	.short	(.L_39 - .L_38)
.L_38:
        /*0370*/ 	.word	0x00000080
        /*0374*/ 	.word	0x00000001
        /*0378*/ 	.word	0x00000001


	//----- nvinfo : EIATTR_CRS_STACK_SIZE
	.align		4
.L_39:
        /*037c*/ 	.byte	0x04, 0x1e
        /*037e*/ 	.short	(.L_41 - .L_40)
.L_40:
        /*0380*/ 	.word	0x00000000


	//----- nvinfo : EIATTR_CBANK_PARAM_SIZE
	.align		4
.L_41:
        /*0384*/ 	.byte	0x03, 0x19
        /*0386*/ 	.short	0x0870


	//----- nvinfo : EIATTR_PARAM_CBANK
	.align		4
        /*0388*/ 	.byte	0x04, 0x0a
        /*038a*/ 	.short	(.L_43 - .L_42)
	.align		4
.L_42:
        /*038c*/ 	.word	index@(.nv.constant0._ZN7cutlass13device_kernelINS_4fmha6kernel13FmhaKernelTmaINS1_10collective15FmhaMainloopTmaINS_6half_tEfN4cute5tupleIJNS7_1CILi64EEENS9_ILi128EEESA_EEENS4_13DefaultFusionEJEEENS4_15FmhaFwdEpilogueIS6_fNS8_IJSA_SA_SB_EEEEEJEEEEEvNT_6ParamsE)
        /*0390*/ 	.short	0x0210
        /*0392*/ 	.short	0x0870


	//----- nvinfo : EIATTR_SW_WAR
	.align		4
.L_43:
        /*0394*/ 	.byte	0x04, 0x36
        /*0396*/ 	.short	(.L_45 - .L_44)
.L_44:
        /*0398*/ 	.word	0x00000008
.L_45:


//--------------------- .nv.callgraph             --------------------------
	.section	.nv.callgraph,"",@"SHT_CUDA_CALLGRAPH"
	.align	4
	.sectionentsize	8
	.align		4
        /*0000*/ 	.word	0x00000000
	.align		4
        /*0004*/ 	.word	0xffffffff
	.align		4
        /*0008*/ 	.word	index@(_ZN7cutlass13device_kernelINS_4fmha6kernel13FmhaKernelTmaINS1_10collective15FmhaMainloopTmaINS_6half_tEfN4cute5tupleIJNS7_1CILi64EEENS9_ILi128EEESA_EEENS4_13DefaultFusionEJEEENS4_15FmhaFwdEpilogueIS6_fNS8_IJSA_SA_SB_EEEEEJEEEEEvNT_6ParamsE)
	.align		4
        /*000c*/ 	.word	index@(__assertfail)
	.align		4
        /*0010*/ 	.word	0x00000000
	.align		4
        /*0014*/ 	.word	0xfffffffe
	.align		4
        /*0018*/ 	.word	0x00000000
	.align		4
        /*001c*/ 	.word	0xfffffffd
	.align		4
        /*0020*/ 	.word	0x00000000
	.align		4
        /*0024*/ 	.word	0xfffffffc


//--------------------- .nv.constant4             --------------------------
	.section	.nv.constant4,"a",@progbits
	.align	8
	.align		8
.nv.constant4:
        /*0000*/ 	.dword	__assertfail
	.align		8
        /*0008*/ 	.dword	__unnamed_1
	.align		8
        /*0010*/ 	.dword	_ZN39_INTERNAL_d08974d7_4_k_cu_51e77261_27784cuda3std3__45__cpo5beginE
	.align		8
        /*0018*/ 	.dword	_ZN39_INTERNAL_d08974d7_4_k_cu_51e77261_27784cuda3std3__45__cpo3endE
	.align		8
        /*0020*/ 	.dword	_ZN39_INTERNAL_d08974d7_4_k_cu_51e77261_27784cuda3std3__45__cpo6cbeginE
	.align		8
        /*0028*/ 	.dword	_ZN39_INTERNAL_d08974d7_4_k_cu_51e77261_27784cuda3std3__45__cpo4cendE
	.align		8
        /*0030*/ 	.dword	_ZN39_INTERNAL_d08974d7_4_k_cu_51e77261_27784cuda3std3__441_GLOBAL__N__d08974d7_4_k_cu_51e77261_27786ignoreE
	.align		8
        /*0038*/ 	.dword	_ZN39_INTERNAL_d08974d7_4_k_cu_51e77261_27784cuda3std3__419piecewise_constructE
	.align		8
        /*0040*/ 	.dword	_ZN39_INTERNAL_d08974d7_4_k_cu_51e77261_27784cuda3std3__48in_placeE
	.align		8
        /*0048*/ 	.dword	_ZN39_INTERNAL_d08974d7_4_k_cu_51e77261_27784cuda3std6ranges3__45__cpo4swapE
	.align		8
        /*0050*/ 	.dword	_ZN39_INTERNAL_d08974d7_4_k_cu_51e77261_27784cuda3std6ranges3__45__cpo9iter_moveE
	.align		8
        /*0058*/ 	.dword	_ZN39_INTERNAL_d08974d7_4_k_cu_51e77261_27784cute7productE
	.align		8
        /*0060*/ 	.dword	_ZN39_INTERNAL_d08974d7_4_k_cu_51e77261_27784cute1_E
	.align		8
        /*0068*/ 	.dword	$str$23
	.align		8
        /*0070*/ 	.dword	$str$24


//--------------------- .text._ZN7cutlass13device_kernelINS_4fmha6kernel13FmhaKernelTmaINS1_10collective15FmhaMainloopTmaINS_6half_tEfN4cute5tupleIJNS7_1CILi64EEENS9_ILi128EEESA_EEENS4_13DefaultFusionEJEEENS4_15FmhaFwdEpilogueIS6_fNS8_IJSA_SA_SB_EEEEEJEEEEEvNT_6ParamsE --------------------------
	.section	.text._ZN7cutlass13device_kernelINS_4fmha6kernel13FmhaKernelTmaINS1_10collective15FmhaMainloopTmaINS_6half_tEfN4cute5tupleIJNS7_1CILi64EEENS9_ILi128EEESA_EEENS4_13DefaultFusionEJEEENS4_15FmhaFwdEpilogueIS6_fNS8_IJSA_SA_SB_EEEEEJEEEEEvNT_6ParamsE,"ax",@progbits
	.align	128
.text._ZN7cutlass13device_kernelINS_4fmha6kernel13FmhaKernelTmaINS1_10collective15FmhaMainloopTmaINS_6half_tEfN4cute5tupleIJNS7_1CILi64EEENS9_ILi128EEESA_EEENS4_13DefaultFusionEJEEENS4_15FmhaFwdEpilogueIS6_fNS8_IJSA_SA_SB_EEEEEJEEEEEvNT_6ParamsE:
        .type           _ZN7cutlass13device_kernelINS_4fmha6kernel13FmhaKernelTmaINS1_10collective15FmhaMainloopTmaINS_6half_tEfN4cute5tupleIJNS7_1CILi64EEENS9_ILi128EEESA_EEENS4_13DefaultFusionEJEEENS4_15FmhaFwdEpilogueIS6_fNS8_IJSA_SA_SB_EEEEEJEEEEEvNT_6ParamsE,@function
        .size           _ZN7cutlass13device_kernelINS_4fmha6kernel13FmhaKernelTmaINS1_10collective15FmhaMainloopTmaINS_6half_tEfN4cute5tupleIJNS7_1CILi64EEENS9_ILi128EEESA_EEENS4_13DefaultFusionEJEEENS4_15FmhaFwdEpilogueIS6_fNS8_IJSA_SA_SB_EEEEEJEEEEEvNT_6ParamsE,(.L_x_76 - _ZN7cutlass13device_kernelINS_4fmha6kernel13FmhaKernelTmaINS1_10collective15FmhaMainloopTmaINS_6half_tEfN4cute5tupleIJNS7_1CILi64EEENS9_ILi128EEESA_EEENS4_13DefaultFusionEJEEENS4_15FmhaFwdEpilogueIS6_fNS8_IJSA_SA_SB_EEEEEJEEEEEvNT_6ParamsE)
        .other          _ZN7cutlass13device_kernelINS_4fmha6kernel13FmhaKernelTmaINS1_10collective15FmhaMainloopTmaINS_6half_tEfN4cute5tupleIJNS7_1CILi64EEENS9_ILi128EEESA_EEENS4_13DefaultFusionEJEEENS4_15FmhaFwdEpilogueIS6_fNS8_IJSA_SA_SB_EEEEEJEEEEEvNT_6ParamsE,@"STO_CUDA_ENTRY STV_DEFAULT"
_ZN7cutlass13device_kernelINS_4fmha6kernel13FmhaKernelTmaINS1_10collective15FmhaMainloopTmaINS_6half_tEfN4cute5tupleIJNS7_1CILi64EEENS9_ILi128EEESA_EEENS4_13DefaultFusionEJEEENS4_15FmhaFwdEpilogueIS6_fNS8_IJSA_SA_SB_EEEEEJEEEEEvNT_6ParamsE:
[----:B------:R-:W1:Y:S01]  /*0000*/  LDC R1, c[0x0][0x28] ;  /* 0x00000a00ff017b82 */ /* 0x000e620000000800 */
[----:B------:R-:W2:Y:S01]  /*0010*/  S2R R10, SR_TID.X ;  /* 0x00000000000a7919 */ /* 0x000ea20000002100 */
[----:B------:R-:W-:Y:S01]  /*0020*/  ELECT P0, URZ, PT ;  /* 0x00000000003f782f */ /* 0x000fe20003800000 */
[----:B------:R-:W-:Y:S01]  /*0030*/  BSSY B0, `(.L_x_0) ;  /* 0x0000010000007945 */ /* 0x000fe20003800000 */
[----:B--2---:R-:W-:-:S05]  /*0040*/  SHF.R.U32.HI R9, RZ, 0x5, R10 ;  /* 0x00000005ff097819 */ /* 0x004fca000001160a */
[----:B------:R-:W2:Y:S02]  /*0050*/  SHFL.IDX PT, R0, R9, RZ, 0x1f ;  /* 0x00001fff09007589 */ /* 0x000ea400000e0000 */
[----:B--2---:R-:W-:-:S13]  /*0060*/  ISETP.NE.OR P0, PT, R0, RZ, !P0 ;  /* 0x000000ff0000720c */ /* 0x004fda0004705670 */
[----:B-1----:R-:W-:Y:S05]  /*0070*/  @P0 BRA `(.L_x_1) ;  /* 0x00000000002c0947 */ /* 0x002fea0003800000 */
[----:B------:R-:W-:Y:S02]  /*0080*/  ULDC.64 UR4, c[0x0][0x198] ;  /* 0x0000660000047ab9 */ /* 0x000fe40000000a00 */
[----:B------:R-:W-:Y:S02]  /*0090*/  UIADD3 UR6, UP0, UR4, 0xf0, URZ ;  /* 0x000000f004067890 */ /* 0x000fe4000ff1e03f */
[----:B------:R-:W-:Y:S02]  /*00a0*/  UIADD3 UR8, UP1, UR4, 0x1f0, URZ ;  /* 0x000001f004087890 */ /* 0x000fe4000ff3e03f */
[----:B------:R-:W-:Y:S02]  /*00b0*/  UIADD3 UR4, UP2, UR4, 0x2f0, URZ ;  /* 0x000002f004047890 */ /* 0x000fe4000ff5e03f */
[----:B------:R-:W-:Y:S02]  /*00c0*/  UIADD3.X UR7, URZ, UR5, URZ, UP0, !UPT ;  /* 0x000000053f077290 */ /* 0x000fe400087fe43f */
[----:B------:R-:W-:-:S02]  /*00d0*/  UIADD3.X UR9, URZ, UR5, URZ, UP1, !UPT ;  /* 0x000000053f097290 */ /* 0x000fc40008ffe43f */
[----:B------:R-:W-:-:S05]  /*00e0*/  UIADD3.X UR5, URZ, UR5, URZ, UP2, !UPT ;  /* 0x000000053f057290 */ /* 0x000fca00097fe43f */
[----:B------:R1:W-:Y:S02]  /*00f0*/  UTMACCTL.PF [UR6] ;  /* 0x00000000060079b9 */ /* 0x0003e40008040000 */
[----:B------:R1:W-:Y:S02]  /*0100*/  UTMACCTL.PF [UR8] ;  /* 0x00000000080079b9 */ /* 0x0003e40008040000 */
[----:B------:R1:W-:Y:S02]  /*0110*/  UTMACCTL.PF [UR4] ;  /* 0x00000000040079b9 */ /* 0x0003e40008040000 */
[----:B-1----:R-:W-:Y:S01]  /*0120*/  NOP ;  /* 0x0000000000007918 */ /* 0x002fe20000000000 */
.L_x_1:
[----:B------:R-:W-:Y:S05]  /*0130*/  BSYNC B0 ;  /* 0x0000000000007941 */ /* 0x000fea0003800000 */
.L_x_0:
[----:B------:R-:W1:Y:S02]  /*0140*/  SHFL.IDX PT, R0, R9, RZ, 0x1f ;  /* 0x00001fff09007589 */ /* 0x000e6400000e0000 */
[----:B-1----:R-:W-:-:S13]  /*0150*/  ISETP.NE.AND P0, PT, R0, RZ, PT ;  /* 0x000000ff0000720c */ /* 0x002fda0003f05270 */
[----:B------:R-:W-:Y:S05]  /*0160*/  @P0 BRA `(.L_x_2) ;  /* 0x0000000000400947 */ /* 0x000fea0003800000 */
[----:B------:R-:W1:Y:S01]  /*0170*/  S2UR UR8, SR_CgaCtaId ;  /* 0x00000000000879c3 */ /* 0x000e620000008800 */
[----:B------:R-:W-:Y:S01]  /*0180*/  UMOV UR4, 0x400 ;  /* 0x0000040000047882 */ /* 0x000fe20000000000 */
[----:B------:R-:W-:Y:S01]  /*0190*/  UMOV UR5, 0x1 ;  /* 0x0000000100057882 */ /* 0x000fe20000000000 */
[----:B------:R-:W-:Y:S01]  /*01a0*/  UMOV UR6, 0x80 ;  /* 0x0000008000067882 */ /* 0x000fe20000000000 */
[----:B------:R-:W-:Y:S01]  /*01b0*/  ELECT P0, URZ, PT ;  /* 0x00000000003f782f */ /* 0x000fe20003800000 */
[----:B------:R-:W-:-:S04]  /*01c0*/  UIADD3 UR6, -UR6, 0x100000, URZ ;  /* 0x0010000006067890 */ /* 0x000fc8000fffe13f */
[----:B------:R-:W-:Y:S02]  /*01d0*/  USHF.L.U32 UR7, UR6, 0xb, URZ ;  /* 0x0000000b06077899 */ /* 0x000fe4000800063f */
[----:B------:R-:W-:Y:S02]  /*01e0*/  USHF.L.U32 UR6, UR6, 0x1, URZ ;  /* 0x0000000106067899 */ /* 0x000fe4000800063f */
[----:B-1----:R-:W-:Y:S02]  /*01f0*/  ULEA UR8, UR8, UR4, 0x18 ;  /* 0x0000000408087291 */ /* 0x002fe4000f8ec03f */
[----:B------:R-:W-:-:S04]  /*0200*/  UIADD3 UR4, -UR5, 0x100000, URZ ;  /* 0x0010000005047890 */ /* 0x000fc8000fffe13f */
[----:B------:R-:W-:Y:S02]  /*0210*/  USHF.L.U32 UR5, UR4, 0xb, URZ ;  /* 0x0000000b04057899 */ /* 0x000fe4000800063f */
[----:B------:R-:W-:Y:S01]  /*0220*/  USHF.L.U32 UR4, UR4, 0x1, URZ ;  /* 0x0000000104047899 */ /* 0x000fe2000800063f */
[----:B------:R-:W1:Y:S11]  /*0230*/  FENCE.VIEW.ASYNC.S ;  /* 0x00000000000073c6 */ /* 0x000e760000000000 */
[----:B-1----:R1:W2:Y:S01]  /*0240*/  SYNCS.EXCH.64 URZ, [UR8+0x12040], UR4 ;  /* 0x01204004083f75b2 */ /* 0x0022a20008000100 */
[----:B------:R1:W3:Y:S01]  /*0250*/  SYNCS.EXCH.64 URZ, [UR8+0x12048], UR6 ;  /* 0x01204806083f75b2 */ /* 0x0002e20008000100 */
[----:B------:R-:W-:Y:S01]  /*0260*/  NOP ;  /* 0x0000000000007918 */ /* 0x000fe20000000000 */
.L_x_2:
[----:B------:R-:W4:Y:S01]  /*0270*/  SHFL.IDX PT, R0, R9, RZ, 0x1f ;  /* 0x00001fff09007589 */ /* 0x000f2200000e0000 */
[----:B------:R-:W-:Y:S01]  /*0280*/  NOP ;  /* 0x0000000000007918 */ /* 0x000fe20000000000 */
[----:B----4-:R-:W-:-:S13]  /*0290*/  ISETP.NE.AND P0, PT, R0, RZ, PT ;  /* 0x000000ff0000720c */ /* 0x010fda0003f05270 */
[----:B------:R-:W-:Y:S05]  /*02a0*/  @P0 BRA `(.L_x_3) ;  /* 0x0000000000580947 */ /* 0x000fea0003800000 */
[----:B-1----:R-:W1:Y:S01]  /*02b0*/  S2UR UR5, SR_CgaCtaId ;  /* 0x00000000000579c3 */ /* 0x002e620000008800 */
[----:B------:R-:W-:Y:S01]  /*02c0*/  UMOV UR4, 0x400 ;  /* 0x0000040000047882 */ /* 0x000fe20000000000 */
[----:B------:R-:W-:Y:S01]  /*02d0*/  UMOV UR6, 0x1 ;  /* 0x0000000100067882 */ /* 0x000fe20000000000 */
[----:B------:R-:W-:Y:S01]  /*02e0*/  UMOV UR7, 0x80 ;  /* 0x0000008000077882 */ /* 0x000fe20000000000 */
[----:B------:R-:W-:Y:S01]  /*02f0*/  ELECT P0, URZ, PT ;  /* 0x00000000003f782f */ /* 0x000fe20003800000 */
[----:B-1----:R-:W-:Y:S02]  /*0300*/  ULEA UR8, UR5, UR4, 0x18 ;  /* 0x0000000405087291 */ /* 0x002fe4000f8ec03f */
[----:B------:R-:W-:-:S04]  /*0310*/  UIADD3 UR4, -UR6, 0x100000, URZ ;  /* 0x0010000006047890 */ /* 0x000fc8000fffe13f */
[----:B------:R-:W-:Y:S02]  /*0320*/  USHF.L.U32 UR5, UR4, 0xb, URZ ;  /* 0x0000000b04057899 */ /* 0x000fe4000800063f */
[----:B------:R-:W-:Y:S02]  /*0330*/  USHF.L.U32 UR4, UR4, 0x1, URZ ;  /* 0x0000000104047899 */ /* 0x000fe4000800063f */
[----:B------:R-:W-:-:S04]  /*0340*/  UIADD3 UR6, -UR7, 0x100000, URZ ;  /* 0x0010000007067890 */ /* 0x000fc8000fffe13f */
[----:B------:R-:W-:Y:S02]  /*0350*/  USHF.L.U32 UR7, UR6, 0xb, URZ ;  /* 0x0000000b06077899 */ /* 0x000fe4000800063f */
[----:B------:R-:W-:Y:S01]  /*0360*/  USHF.L.U32 UR6, UR6, 0x1, URZ ;  /* 0x0000000106067899 */ /* 0x000fe2000800063f */
[----:B------:R-:W1:Y:S03]  /*0370*/  FENCE.VIEW.ASYNC.S ;  /* 0x00000000000073c6 */ /* 0x000e660000000000 */
[----:B-1----:R4:W1:Y:S08]  /*0380*/  SYNCS.EXCH.64 URZ, [UR8+0x12000], UR4 ;  /* 0x01200004083f75b2 */ /* 0x0028700008000100 */
[----:B------:R4:W1:Y:S01]  /*0390*/  SYNCS.EXCH.64 URZ, [UR8+0x12020], UR6 ;  /* 0x01202006083f75b2 */ /* 0x0008620008000100 */
[----:B------:R4:W1:Y:S01]  /*03a0*/  SYNCS.EXCH.64 URZ, [UR8+0x12008], UR4 ;  /* 0x01200804083f75b2 */ /* 0x0008620008000100 */
[----:B------:R4:W1:Y:S01]  /*03b0*/  SYNCS.EXCH.64 URZ, [UR8+0x12028], UR6 ;  /* 0x01202806083f75b2 */ /* 0x0008620008000100 */
[----:B------:R4:W1:Y:S01]  /*03c0*/  SYNCS.EXCH.64 URZ, [UR8+0x12010], UR4 ;  /* 0x01201004083f75b2 */ /* 0x0008620008000100 */
[----:B------:R4:W1:Y:S01]  /*03d0*/  SYNCS.EXCH.64 URZ, [UR8+0x12030], UR6 ;  /* 0x01203006083f75b2 */ /* 0x0008620008000100 */
[----:B------:R4:W1:Y:S01]  /*03e0*/  SYNCS.EXCH.64 URZ, [UR8+0x12018], UR4 ;  /* 0x01201804083f75b2 */ /* 0x0008620008000100 */
[----:B------:R4:W1:Y:S02]  /*03f0*/  SYNCS.EXCH.64 URZ, [UR8+0x12038], UR6 ;  /* 0x01203806083f75b2 */ /* 0x0008640008000100 */
[----:B----4-:R-:W-:Y:S01]  /*0400*/  NOP ;  /* 0x0000000000007918 */ /* 0x010fe20000000000 */
.L_x_3:
        /* <DEDUP_REMOVED lines=20> */
[----:B------:R4:W1:Y:S02]  /*0550*/  SYNCS.EXCH.64 URZ, [UR8+0x12068], UR6 ;  /* 0x01206806083f75b2 */ /* 0x0008640008000100 */
[----:B----4-:R-:W-:Y:S01]  /*0560*/  NOP ;  /* 0x0000000000007918 */ /* 0x010fe20000000000 */
.L_x_4:
[----:B------:R-:W4:Y:S01]  /*0570*/  SHFL.IDX PT, R9, R9, RZ, 0x1f ;  /* 0x00001fff09097589 */ /* 0x000f2200000e0000 */
[----:B------:R-:W-:Y:S01]  /*0580*/  ELECT P0, URZ, PT ;  /* 0x00000000003f782f */ /* 0x000fe20003800000 */
[----:B------:R-:W-:Y:S01]  /*0590*/  NOP ;  /* 0x0000000000007918 */ /* 0x000fe20000000000 */
[----:B------:R-:W4:Y:S01]  /*05a0*/  S2UR UR36, SR_CTAID.Y ;  /* 0x00000000002479c3 */ /* 0x000f220000002600 */
[----:B------:R-:W-:Y:S01]  /*05b0*/  BSSY B0, `(.L_x_5) ;  /* 0x0000024000007945 */ /* 0x000fe20003800000 */
[----:B------:R-:W-:Y:S02]  /*05c0*/  MOV R8, RZ ;  /* 0x000000ff00087202 */ /* 0x000fe40000000f00 */
[----:B------:R-:W-:-:S04]  /*05d0*/  LOP3.LUT R16, R10, 0x7f, RZ, 0xc0, !PT ;  /* 0x0000007f0a107812 */ /* 0x000fc800078ec0ff */
[----:B------:R-:W4:Y:S08]  /*05e0*/  S2UR UR37, SR_CTAID.Z ;  /* 0x00000000002579c3 */ /* 0x000f300000002700 */
[----:B-123--:R-:W-:Y:S01]  /*05f0*/  BAR.SYNC.DEFER_BLOCKING 0x0 ;  /* 0x0000000000007b1d */ /* 0x00efe20000010000 */
[----:B----4-:R-:W-:-:S13]  /*0600*/  ISETP.EQ.AND P1, PT, R9, RZ, P0 ;  /* 0x000000ff0900720c */ /* 0x010fda0000722270 */
[----:B------:R-:W-:Y:S05]  /*0610*/  @!P1 BRA `(.L_x_6) ;  /* 0x0000000000749947 */ /* 0x000fea0003800000 */
[----:B------:R-:W1:Y:S01]  /*0620*/  S2R R3, SR_CgaCtaId ;  /* 0x0000000000037919 */ /* 0x000e620000008800 */
[----:B------:R-:W-:Y:S02]  /*0630*/  MOV R0, 0x400 ;  /* 0x0000040000007802 */ /* 0x000fe40000000f00 */
[----:B------:R-:W-:Y:S02]  /*0640*/  MOV R2, 0x1 ;  /* 0x0000000100027802 */ /* 0x000fe40000000f00 */
[----:B------:R-:W-:Y:S02]  /*0650*/  ISETP.NE.AND P3, PT, R16, RZ, PT ;  /* 0x000000ff1000720c */ /* 0x000fe40003f65270 */
[----:B------:R-:W-:Y:S02]  /*0660*/  SHF.L.U32 R2, R2, 0x1f, RZ ;  /* 0x0000001f02027819 */ /* 0x000fe400000006ff */
[----:B-1----:R-:W-:Y:S02]  /*0670*/  LEA R3, R3, R0, 0x18 ;  /* 0x0000000003037211 */ /* 0x002fe400078ec0ff */
[----:B------:R-:W1:Y:S02]  /*0680*/  S2R R0, SR_CTAID.X ;  /* 0x0000000000007919 */ /* 0x000e640000002500 */
[----:B------:R-:W2:Y:S02]  /*0690*/  SYNCS.PHASECHK.TRANS64.TRYWAIT P2, [R3+URZ+0x12048], R2 ;  /* 0x01204802030075a7 */ /* 0x000ea4000804017f */
[----:B-12---:R-:W-:Y:S05]  /*06a0*/  @!P2 BRA `(.L_x_7) ;  /* 0x000000700028a947 */ /* 0x006fea0003800000 */
.L_x_59:
[----:B------:R-:W-:Y:S01]  /*06b0*/  SHF.L.U32 R0, R0, 0x6, RZ ;  /* 0x0000000600007819 */ /* 0x000fe200000006ff */
[----:B------:R-:W-:Y:S06]  /*06c0*/  @P3 BRA `(.L_x_8) ;  /* 0x0000000000143947 */ /* 0x000fec0003800000 */
[----:B------:R-:W-:Y:S02]  /*06d0*/  LOP3.LUT P2, RZ, R10, 0x1f, RZ, 0xc0, !PT ;  /* 0x0000001f0aff7812 */ /* 0x000fe4000784c0ff */
[----:B-1----:R-:W-:-:S04]  /*06e0*/  MOV R2, 0x2000 ;  /* 0x0000200000027802 */ /* 0x002fc80000000f00 */
[----:B------:R2:W-:Y:S07]  /*06f0*/  SYNCS.ARRIVE.TRANS64 RZ, [R3+URZ+0x12040], R2 ;  /* 0x0120400203ff79a7 */ /* 0x0005ee000800003f */
[----:B------:R-:W-:Y:S05]  /*0700*/  @!P2 BRA `(.L_x_8) ;  /* 0x000000000004a947 */ /* 0x000fea0003800000 */
[----:B------:R-:W-:Y:S01]  /*0710*/  BPT.TRAP 0x1 ;  /* 0x000000040000795c */ /* 0x000fe20000300000 */
.L_x_8:
[----:B------:R-:W-:Y:S01]  /*0720*/  R2UR UR8, R3 ;  /* 0x00000000030872ca */ /* 0x000fe200000e0000 */
[----:B------:R-:W-:Y:S01]  /*0730*/  ULDC.64 UR4, c[0x0][0x198] ;  /* 0x0000660000047ab9 */ /* 0x000fe20000000a00 */
[----:B------:R-:W-:Y:S01]  /*0740*/  R2UR UR11, R0 ;  /* 0x00000000000b72ca */ /* 0x000fe200000e0000 */
[----:B------:R-:W-:Y:S01]  /*0750*/  UIADD3 UR4, UP0, UR4, 0xf0, URZ ;  /* 0x000000f004047890 */ /* 0x000fe2000ff1e03f */
[----:B------:R-:W-:Y:S01]  /*0760*/  UMOV UR6, 0x0 ;  /* 0x0000000000067882 */ /* 0x000fe20000000000 */
[----:B------:R-:W-:Y:S02]  /*0770*/  UMOV UR7, 0x10000000 ;  /* 0x1000000000077882 */ /* 0x000fe40000000000 */
[----:B------:R-:W-:Y:S01]  /*0780*/  UIADD3.X UR5, URZ, UR5, URZ, UP0, !UPT ;  /* 0x000000053f057290 */ /* 0x000fe200087fe43f */
[----:B------:R-:W-:Y:S01]  /*0790*/  UMOV UR10, URZ ;  /* 0x0000003f000a7c82 */ /* 0x000fe20008000000 */
[----:B------:R-:W-:Y:S01]  /*07a0*/  UMOV UR12, UR36 ;  /* 0x00000024000c7c82 */ /* 0x000fe20008000000 */
[----:B------:R-:W-:-:S03]  /*07b0*/  UMOV UR13, UR37 ;  /* 0x00000025000d7c82 */ /* 0x000fc60008000000 */
[----:B------:R-:W-:-:S09]  /*07c0*/  UIADD3 UR9, UR8, 0x12040, URZ ;  /* 0x0001204008097890 */ /* 0x000fd2000fffe03f */
[----:B------:R3:W-:Y:S02]  /*07d0*/  UTMALDG.4D [UR8], [UR4], desc[UR6] ;  /* 0x00000608040075b4 */ /* 0x0007e40008019000 */
[----:B---3--:R-:W-:Y:S01]  /*07e0*/  NOP ;  /* 0x0000000000007918 */ /* 0x008fe20000000000 */
.L_x_6:
[----:B------:R-:W-:Y:S05]  /*07f0*/  BSYNC B0 ;  /* 0x0000000000007941 */ /* 0x000fea0003800000 */
.L_x_5:
[----:B------:R-:W3:Y:S01]  /*0800*/  LDC R11, c[0x0][0x28c] ;  /* 0x0000a300ff0b7b82 */ /* 0x000ee20000000800 */
[----:B------:R-:W-:Y:S01]  /*0810*/  BSSY B0, `(.L_x_9) ;  /* 0x0000090000007945 */ /* 0x000fe20003800000 */
[----:B------:R-:W-:Y:S01]  /*0820*/  IMAD.MOV.U32 R6, RZ, RZ, 0x1 ;  /* 0x00000001ff067424 */ /* 0x000fe200078e00ff */
[----:B------:R-:W-:Y:S02]  /*0830*/  MOV R5, RZ ;  /* 0x000000ff00057202 */ /* 0x000fe40000000f00 */
[----:B---3--:R-:W-:-:S04]  /*0840*/  IADD3 R0, R11, 0x7f, RZ ;  /* 0x0000007f0b007810 */ /* 0x008fc80007ffe0ff */
[----:B-12---:R-:W-:-:S04]  /*0850*/  SHF.R.S32.HI R3, RZ, 0x1f, R0 ;  /* 0x0000001fff037819 */ /* 0x006fc80000011400 */
[----:B------:R-:W-:-:S04]  /*0860*/  LEA.HI R3, R3, R0, RZ, 0x7 ;  /* 0x0000000003037211 */ /* 0x000fc800078f38ff */
[----:B------:R-:W-:-:S04]  /*0870*/  SHF.R.S32.HI R13, RZ, 0x7, R3 ;  /* 0x00000007ff0d7819 */ /* 0x000fc80000011403 */
[----:B------:R-:W-:Y:S01]  /*0880*/  SHF.L.U32 R7, R13, 0x1, RZ ;  /* 0x000000010d077819 */ /* 0x000fe200000006ff */
[----:B------:R-:W-:Y:S06]  /*0890*/  @!P1 BRA `(.L_x_10) ;  /* 0x00000008001c9947 */ /* 0x000fec0003800000 */
[----:B------:R-:W-:Y:S02]  /*08a0*/  ISETP.GE.AND P1, PT, R11, 0x1, PT ;  /* 0x000000010b00780c */ /* 0x000fe40003f26270 */
[----:B------:R-:W-:Y:S02]  /*08b0*/  LOP3.LUT R4, R10, 0x1f, RZ, 0xc0, !PT ;  /* 0x0000001f0a047812 */ /* 0x000fe400078ec0ff */
[----:B------:R-:W-:Y:S02]  /*08c0*/  MOV R8, RZ ;  /* 0x000000ff00087202 */ /* 0x000fe40000000f00 */
[----:B------:R-:W-:-:S07]  /*08d0*/  MOV R5, RZ ;  /* 0x000000ff00057202 */ /* 0x000fce0000000f00 */
[----:B------:R-:W-:Y:S05]  /*08e0*/  @!P1 BRA `(.L_x_11) ;  /* 0x0000000000e49947 */ /* 0x000fea0003800000 */
[----:B------:R-:W1:Y:S01]  /*08f0*/  S2R R3, SR_CgaCtaId ;  /* 0x0000000000037919 */ /* 0x000e620000008800 */
[----:B------:R-:W-:Y:S02]  /*0900*/  MOV R0, 0x400 ;  /* 0x0000040000007802 */ /* 0x000fe40000000f00 */
[----:B------:R-:W-:Y:S02]  /*0910*/  MOV R2, 0x1 ;  /* 0x0000000100027802 */ /* 0x000fe40000000f00 */
[----:B------:R-:W-:Y:S02]  /*0920*/  ISETP.NE.AND P2, PT, R16, RZ, PT ;  /* 0x000000ff1000720c */ /* 0x000fe40003f45270 */
[----:B-1----:R-:W-:Y:S02]  /*0930*/  LEA R3, R3, R0, 0x18 ;  /* 0x0000000003037211 */ /* 0x002fe400078ec0ff */
[----:B------:R-:W-:-:S04]  /*0940*/  SHF.L.U32 R0, R2, 0x1f, RZ ;  /* 0x0000001f02007819 */ /* 0x000fc800000006ff */
[----:B------:R-:W1:Y:S02]  /*0950*/  SYNCS.PHASECHK.TRANS64.TRYWAIT P1, [R3+URZ+0x12020], R0 ;  /* 0x01202000030075a7 */ /* 0x000e64000802017f */
[----:B-1----:R-:W-:Y:S05]  /*0960*/  @!P1 BRA `(.L_x_12) ;  /* 0x0000006c008c9947 */ /* 0x002fea0003800000 */
.L_x_60:
[----:B------:R-:W-:Y:S01]  /*0970*/  IMAD.MOV.U32 R5, RZ, RZ, 0x1 ;  /* 0x00000001ff057424 */ /* 0x000fe200078e00ff */
[----:B------:R-:W-:Y:S06]  /*0980*/  @P2 BRA `(.L_x_13) ;  /* 0x0000000000142947 */ /* 0x000fec0003800000 */
[----:B------:R-:W-:Y:S02]  /*0990*/  ISETP.NE.AND P1, PT, R4, RZ, PT ;  /* 0x000000ff0400720c */ /* 0x000fe40003f25270 */
[----:B-1----:R-:W-:-:S04]  /*09a0*/  MOV R0, 0x4000 ;  /* 0x0000400000007802 */ /* 0x002fc80000000f00 */
[----:B------:R2:W-:Y:S07]  /*09b0*/  SYNCS.ARRIVE.TRANS64 RZ, [R3+URZ+0x12000], R0 ;  /* 0x0120000003ff79a7 */ /* 0x0005ee000800003f */
[----:B------:R-:W-:Y:S05]  /*09c0*/  @!P1 BRA `(.L_x_13) ;  /* 0x0000000000049947 */ /* 0x000fea0003800000 */
[----:B------:R-:W-:Y:S01]  /*09d0*/  BPT.TRAP 0x1 ;  /* 0x000000040000795c */ /* 0x000fe20000300000 */
.L_x_13:
[----:B------:R-:W3:Y:S01]  /*09e0*/  S2R R15, SR_CgaCtaId ;  /* 0x00000000000f7919 */ /* 0x000ee20000008800 */
[----:B------:R-:W-:Y:S01]  /*09f0*/  R2UR UR33, R3 ;  /* 0x00000000032172ca */ /* 0x000fe200000e0000 */
[----:B------:R-:W-:Y:S01]  /*0a00*/  ULDC.64 UR4, c[0x0][0x198] ;  /* 0x0000660000047ab9 */ /* 0x000fe20000000a00 */
[----:B-12---:R-:W-:Y:S01]  /*0a10*/  MOV R0, 0x400 ;  /* 0x0000040000007802 */ /* 0x006fe20000000f00 */
[----:B------:R-:W-:Y:S01]  /*0a20*/  UIADD3 UR4, UP0, UR4, 0x1f0, URZ ;  /* 0x000001f004047890 */ /* 0x000fe2000ff1e03f */
[----:B------:R-:W-:Y:S01]  /*0a30*/  MOV R3, 0x1 ;  /* 0x0000000100037802 */ /* 0x000fe20000000f00 */
[----:B------:R-:W-:Y:S01]  /*0a40*/  UMOV UR6, 0x0 ;  /* 0x0000000000067882 */ /* 0x000fe20000000000 */
[----:B------:R-:W-:Y:S01]  /*0a50*/  UMOV UR7, 0x10000000 ;  /* 0x1000000000077882 */ /* 0x000fe20000000000 */
[----:B------:R-:W-:Y:S01]  /*0a60*/  UIADD3.X UR5, URZ, UR5, URZ, UP0, !UPT ;  /* 0x000000053f057290 */ /* 0x000fe200087fe43f */
[----:B------:R-:W-:Y:S01]  /*0a70*/  SHF.L.U32 R3, R3, 0x1f, RZ ;  /* 0x0000001f03037819 */ /* 0x000fe200000006ff */
[----:B------:R-:W-:Y:S01]  /*0a80*/  UMOV UR34, URZ ;  /* 0x0000003f00227c82 */ /* 0x000fe20008000000 */
[----:B------:R-:W-:Y:S01]  /*0a90*/  UMOV UR35, URZ ;  /* 0x0000003f00237c82 */ /* 0x000fe20008000000 */
[----:B------:R-:W-:-:S02]  /*0aa0*/  ISETP.NE.AND P2, PT, R16, RZ, PT ;  /* 0x000000ff1000720c */ /* 0x000fc40003f45270 */
[----:B------:R-:W-:Y:S02]  /*0ab0*/  UIADD3 UR32, UR33, 0x2000, URZ ;  /* 0x0000200021207890 */ /* 0x000fe4000fffe03f */
[----:B------:R-:W-:-:S09]  /*0ac0*/  UIADD3 UR33, UR33, 0x12000, URZ ;  /* 0x0001200021217890 */ /* 0x000fd2000fffe03f */
[----:B------:R1:W-:Y:S01]  /*0ad0*/  UTMALDG.4D [UR32], [UR4], desc[UR6] ;  /* 0x00000620040075b4 */ /* 0x0003e20008019000 */
[----:B---3--:R-:W-:-:S04]  /*0ae0*/  LEA R2, R15, R0, 0x18 ;  /* 0x000000000f027211 */ /* 0x008fc800078ec0ff */
[----:B------:R-:W-:-:S04]  /*0af0*/  LEA R0, R5, R2, 0x3 ;  /* 0x0000000205007211 */ /* 0x000fc800078e18ff */
[----:B------:R-:W2:Y:S02]  /*0b00*/  SYNCS.PHASECHK.TRANS64.TRYWAIT P1, [R0+URZ+0x12020], R3 ;  /* 0x01202003000075a7 */ /* 0x000ea4000802017f */
[----:B-12---:R-:W-:Y:S05]  /*0b10*/  @!P1 BRA `(.L_x_14) ;  /* 0x0000006c00349947 */ /* 0x006fea0003800000 */
.L_x_61:
[----:B------:R-:W-:Y:S01]  /*0b20*/  MOV R8, 0x1 ;  /* 0x0000000100087802 */ /* 0x000fe20000000f00 */
[----:B------:R-:W-:Y:S06]  /*0b30*/  @P2 BRA `(.L_x_15) ;  /* 0x0000000000142947 */ /* 0x000fec0003800000 */
[----:B------:R-:W-:Y:S02]  /*0b40*/  ISETP.NE.AND P1, PT, R4, RZ, PT ;  /* 0x000000ff0400720c */ /* 0x000fe40003f25270 */
[----:B-1----:R-:W-:-:S04]  /*0b50*/  MOV R3, 0x4000 ;  /* 0x0000400000037802 */ /* 0x002fc80000000f00 */
[----:B------:R2:W-:Y:S07]  /*0b60*/  SYNCS.ARRIVE.TRANS64 RZ, [R0+URZ+0x12000], R3 ;  /* 0x0120000300ff79a7 */ /* 0x0005ee000800003f */
[----:B------:R-:W-:Y:S05]  /*0b70*/  @!P1 BRA `(.L_x_15) ;  /* 0x0000000000049947 */ /* 0x000fea0003800000 */
[----:B------:R-:W-:Y:S01]  /*0b80*/  BPT.TRAP 0x1 ;  /* 0x000000040000795c */ /* 0x000fe20000300000 */
.L_x_15:
[C---:B------:R-:W-:Y:S01]  /*0b90*/  IMAD R2, R5.reuse, 0x4000, R2 ;  /* 0x0000400005027824 */ /* 0x040fe200078e0202 */
[----:B------:R-:W-:Y:S01]  /*0ba0*/  R2UR UR33, R0 ;  /* 0x00000000002172ca */ /* 0x000fe200000e0000 */
[----:B------:R-:W-:Y:S01]  /*0bb0*/  ULDC.64 UR4, c[0x0][0x198] ;  /* 0x0000660000047ab9 */ /* 0x000fe20000000a00 */
[----:B------:R-:W-:Y:S01]  /*0bc0*/  UMOV UR6, 0x0 ;  /* 0x0000000000067882 */ /* 0x000fe20000000000 */
[----:B------:R-:W-:Y:S01]  /*0bd0*/  UIADD3 UR4, UP0, UR4, 0x2f0, URZ ;  /* 0x000002f004047890 */ /* 0x000fe2000ff1e03f */
[----:B------:R-:W-:Y:S01]  /*0be0*/  R2UR UR32, R2 ;  /* 0x00000000022072ca */ /* 0x000fe200000e0000 */
[----:B------:R-:W-:Y:S01]  /*0bf0*/  UMOV UR7, 0x10000000 ;  /* 0x1000000000077882 */ /* 0x000fe20000000000 */
[----:B------:R-:W-:Y:S01]  /*0c00*/  UMOV UR34, URZ ;  /* 0x0000003f00227c82 */ /* 0x000fe20008000000 */
[----:B------:R-:W-:Y:S01]  /*0c10*/  UIADD3.X UR5, URZ, UR5, URZ, UP0, !UPT ;  /* 0x000000053f057290 */ /* 0x000fe200087fe43f */
[----:B------:R-:W-:Y:S01]  /*0c20*/  IADD3 R5, R5, 0x1, RZ ;  /* 0x0000000105057810 */ /* 0x000fe20007ffe0ff */
[----:B------:R-:W-:-:S04]  /*0c30*/  UMOV UR35, URZ ;  /* 0x0000003f00237c82 */ /* 0x000fc80008000000 */
[----:B------:R-:W-:-:S04]  /*0c40*/  UIADD3 UR33, UR33, 0x12000, URZ ;  /* 0x0001200021217890 */ /* 0x000fc8000fffe03f */
[----:B------:R-:W-:-:S09]  /*0c50*/  UIADD3 UR32, UR32, 0x2000, URZ ;  /* 0x0000200020207890 */ /* 0x000fd2000fffe03f */
[----:B------:R3:W-:Y:S02]  /*0c60*/  UTMALDG.4D [UR32], [UR4], desc[UR6] ;  /* 0x00000620040075b4 */ /* 0x0007e40008019000 */
[----:B---3--:R-:W-:Y:S01]  /*0c70*/  NOP ;  /* 0x0000000000007918 */ /* 0x008fe20000000000 */
.L_x_11:
[----:B------:R-:W-:Y:S02]  /*0c80*/  ISETP.GE.AND P1, PT, R11, 0x81, PT ;  /* 0x000000810b00780c */ /* 0x000fe40003f26270 */
[----:B------:R-:W-:-:S11]  /*0c90*/  MOV R6, 0x1 ;  /* 0x0000000100067802 */ /* 0x000fd60000000f00 */
[----:B------:R-:W-:Y:S05]  /*0ca0*/  @!P1 BRA `(.L_x_16) ;  /* 0x0000000400149947 */ /* 0x000fea0003800000 */
[----:B-12---:R-:W1:Y:S01]  /*0cb0*/  S2R R3, SR_CgaCtaId ;  /* 0x0000000000037919 */ /* 0x006e620000008800 */
[----:B------:R-:W-:Y:S02]  /*0cc0*/  MOV R0, 0x400 ;  /* 0x0000040000007802 */ /* 0x000fe40000000f00 */
[----:B------:R-:W-:Y:S02]  /*0cd0*/  MOV R2, 0x1 ;  /* 0x0000000100027802 */ /* 0x000fe40000000f00 */
[----:B------:R-:W-:Y:S02]  /*0ce0*/  ISETP.NE.AND P2, PT, R16, RZ, PT ;  /* 0x000000ff1000720c */ /* 0x000fe40003f45270 */
[----:B-1----:R-:W-:Y:S02]  /*0cf0*/  LEA R0, R3, R0, 0x18 ;  /* 0x0000000003007211 */ /* 0x002fe400078ec0ff */
[----:B------:R-:W-:Y:S02]  /*0d00*/  SHF.L.U32 R3, R2, 0x1f, RZ ;  /* 0x0000001f02037819 */ /* 0x000fe400000006ff */
[----:B------:R-:W-:-:S04]  /*0d10*/  LEA R2, R5, R0, 0x3 ;  /* 0x0000000005027211 */ /* 0x000fc800078e18ff */
[----:B------:R-:W1:Y:S02]  /*0d20*/  SYNCS.PHASECHK.TRANS64.TRYWAIT P1, [R2+URZ+0x12020], R3 ;  /* 0x01202003020075a7 */ /* 0x000e64000802017f */
[----:B-1----:R-:W-:Y:S05]  /*0d30*/  @!P1 BRA `(.L_x_17) ;  /* 0x0000006800c09947 */ /* 0x002fea0003800000 */
.L_x_62:
[----:B------:R-:W-:Y:S05]  /*0d40*/  @P2 BRA `(.L_x_18) ;  /* 0x0000000000142947 */ /* 0x000fea0003800000 */
[----:B------:R-:W-:Y:S02]  /*0d50*/  ISETP.NE.AND P1, PT, R4, RZ, PT ;  /* 0x000000ff0400720c */ /* 0x000fe40003f25270 */
[----:B-1----:R-:W-:-:S04]  /*0d60*/  MOV R3, 0x4000 ;  /* 0x0000400000037802 */ /* 0x002fc80000000f00 */
[----:B------:R2:W-:Y:S07]  /*0d70*/  SYNCS.ARRIVE.TRANS64 RZ, [R2+URZ+0x12000], R3 ;  /* 0x0120000302ff79a7 */ /* 0x0005ee000800003f */
[----:B------:R-:W-:Y:S05]  /*0d80*/  @!P1 BRA `(.L_x_18) ;  /* 0x0000000000049947 */ /* 0x000fea0003800000 */
[----:B------:R-:W-:Y:S01]  /*0d90*/  BPT.TRAP 0x1 ;  /* 0x000000040000795c */ /* 0x000fe20000300000 */
.L_x_18:
[----:B-12---:R-:W1:Y:S01]  /*0da0*/  S2R R3, SR_CgaCtaId ;  /* 0x0000000000037919 */ /* 0x006e620000008800 */
[C---:B------:R-:W-:Y:S01]  /*0db0*/  IMAD R0, R5.reuse, 0x4000, R0 ;  /* 0x0000400005007824 */ /* 0x040fe200078e0200 */
[----:B------:R-:W-:Y:S01]  /*0dc0*/  R2UR UR35, R8 ;  /* 0x00000000082372ca */ /* 0x000fe200000e0000 */
[----:B------:R-:W-:Y:S01]  /*0dd0*/  ULDC.64 UR4, c[0x0][0x198] ;  /* 0x0000660000047ab9 */ /* 0x000fe20000000a00 */
[----:B------:R-:W-:Y:S01]  /*0de0*/  R2UR UR33, R2 ;  /* 0x00000000022172ca */ /* 0x000fe200000e0000 */
[----:B------:R-:W-:Y:S01]  /*0df0*/  UIADD3 UR4, UP0, UR4, 0x1f0, URZ ;  /* 0x000001f004047890 */ /* 0x000fe2000ff1e03f */
[----:B------:R-:W-:Y:S01]  /*0e00*/  R2UR UR32, R0 ;  /* 0x00000000002072ca */ /* 0x000fe200000e0000 */
[----:B------:R-:W-:Y:S01]  /*0e10*/  UMOV UR6, 0x0 ;  /* 0x0000000000067882 */ /* 0x000fe20000000000 */
[----:B------:R-:W-:Y:S01]  /*0e20*/  IADD3 R5, R5, 0x1, RZ ;  /* 0x0000000105057810 */ /* 0x000fe20007ffe0ff */
[----:B------:R-:W-:Y:S01]  /*0e30*/  UIADD3.X UR5, URZ, UR5, URZ, UP0, !UPT ;  /* 0x000000053f057290 */ /* 0x000fe200087fe43f */
[----:B------:R-:W-:Y:S01]  /*0e40*/  MOV R0, 0x400 ;  /* 0x0000040000007802 */ /* 0x000fe20000000f00 */
[----:B------:R-:W-:Y:S01]  /*0e50*/  UMOV UR7, 0x10000000 ;  /* 0x1000000000077882 */ /* 0x000fe20000000000 */
[C---:B------:R-:W-:Y:S01]  /*0e60*/  ISETP.NE.AND P2, PT, R5.reuse, 0x4, PT ;  /* 0x000000040500780c */ /* 0x040fe20003f45270 */
[----:B------:R-:W-:Y:S01]  /*0e70*/  UMOV UR34, URZ ;  /* 0x0000003f00227c82 */ /* 0x000fe20008000000 */
[C---:B------:R-:W-:Y:S01]  /*0e80*/  ISETP.NE.AND P1, PT, R5.reuse, 0x4, PT ;  /* 0x000000040500780c */ /* 0x040fe20003f25270 */
[----:B------:R-:W-:Y:S01]  /*0e90*/  USHF.L.U32 UR35, UR35, 0x7, URZ ;  /* 0x0000000723237899 */ /* 0x000fe2000800063f */
[----:B------:R-:W-:Y:S01]  /*0ea0*/  SEL R5, R5, RZ, P2 ;  /* 0x000000ff05057207 */ /* 0x000fe20001000000 */
[----:B------:R-:W-:Y:S01]  /*0eb0*/  UIADD3 UR33, UR33, 0x12000, URZ ;  /* 0x0001200021217890 */ /* 0x000fe2000fffe03f */
[----:B------:R-:W-:Y:S01]  /*0ec0*/  SEL R6, RZ, 0x1, !P1 ;  /* 0x00000001ff067807 */ /* 0x000fe20004800000 */
[----:B------:R-:W-:Y:S01]  /*0ed0*/  UIADD3 UR32, UR32, 0x2000, URZ ;  /* 0x0000200020207890 */ /* 0x000fe2000fffe03f */
[----:B------:R-:W-:-:S08]  /*0ee0*/  ISETP.NE.AND P2, PT, R16, RZ, PT ;  /* 0x000000ff1000720c */ /* 0x000fd00003f45270 */
[----:B------:R2:W-:Y:S01]  /*0ef0*/  UTMALDG.4D [UR32], [UR4], desc[UR6] ;  /* 0x00000620040075b4 */ /* 0x0005e20008019000 */
[----:B-1----:R-:W-:Y:S02]  /*0f00*/  LEA R2, R3, R0, 0x18 ;  /* 0x0000000003027211 */ /* 0x002fe400078ec0ff */
[----:B------:R-:W-:Y:S02]  /*0f10*/  SHF.L.U32 R0, R6, 0x1f, RZ ;  /* 0x0000001f06007819 */ /* 0x000fe400000006ff */
[----:B------:R-:W-:-:S04]  /*0f20*/  LEA R3, R5, R2, 0x3 ;  /* 0x0000000205037211 */ /* 0x000fc800078e18ff */
[----:B------:R-:W1:Y:S02]  /*0f30*/  SYNCS.PHASECHK.TRANS64.TRYWAIT P1, [R3+URZ+0x12020], R0 ;  /* 0x01202000030075a7 */ /* 0x000e64000802017f */
[----:B-12---:R-:W-:Y:S05]  /*0f40*/  @!P1 BRA `(.L_x_19) ;  /* 0x0000006800509947 */ /* 0x006fea0003800000 */
.L_x_63:
[----:B------:R-:W-:Y:S05]  /*0f50*/  @P2 BRA `(.L_x_20) ;  /* 0x0000000000142947 */ /* 0x000fea0003800000 */
[----:B------:R-:W-:Y:S02]  /*0f60*/  ISETP.NE.AND P1, PT, R4, RZ, PT ;  /* 0x000000ff0400720c */ /* 0x000fe40003f25270 */
[----:B-1----:R-:W-:-:S04]  /*0f70*/  MOV R0, 0x4000 ;  /* 0x0000400000007802 */ /* 0x002fc80000000f00 */
[----:B------:R2:W-:Y:S07]  /*0f80*/  SYNCS.ARRIVE.TRANS64 RZ, [R3+URZ+0x12000], R0 ;  /* 0x0120000003ff79a7 */ /* 0x0005ee000800003f */
[----:B------:R-:W-:Y:S05]  /*0f90*/  @!P1 BRA `(.L_x_20) ;  /* 0x0000000000049947 */ /* 0x000fea0003800000 */
[----:B------:R-:W-:Y:S01]  /*0fa0*/  BPT.TRAP 0x1 ;  /* 0x000000040000795c */ /* 0x000fe20000300000 */
.L_x_20:
[----:B------:R-:W-:Y:S01]  /*0fb0*/  LEA R2, R5, R2, 0xe ;  /* 0x0000000205027211 */ /* 0x000fe200078e70ff */
[----:B------:R-:W-:Y:S01]  /*0fc0*/  ULDC.64 UR4, c[0x0][0x198] ;  /* 0x0000660000047ab9 */ /* 0x000fe20000000a00 */
[----:B------:R-:W-:Y:S01]  /*0fd0*/  R2UR UR35, R8 ;  /* 0x00000000082372ca */ /* 0x000fe200000e0000 */
[----:B------:R-:W-:Y:S01]  /*0fe0*/  UIADD3 UR4, UP0, UR4, 0x2f0, URZ ;  /* 0x000002f004047890 */ /* 0x000fe2000ff1e03f */
[----:B------:R-:W-:Y:S01]  /*0ff0*/  R2UR UR33, R3 ;  /* 0x00000000032172ca */ /* 0x000fe200000e0000 */
[----:B------:R-:W-:Y:S01]  /*1000*/  UMOV UR6, 0x0 ;  /* 0x0000000000067882 */ /* 0x000fe20000000000 */
[----:B------:R-:W-:Y:S01]  /*1010*/  R2UR UR32, R2 ;  /* 0x00000000022072ca */ /* 0x000fe200000e0000 */
[----:B------:R-:W-:Y:S01]  /*1020*/  UIADD3.X UR5, URZ, UR5, URZ, UP0, !UPT ;  /* 0x000000053f057290 */ /* 0x000fe200087fe43f */
[----:B------:R-:W-:Y:S01]  /*1030*/  IADD3 R5, R5, 0x1, RZ ;  /* 0x0000000105057810 */ /* 0x000fe20007ffe0ff */
[----:B------:R-:W-:Y:S01]  /*1040*/  UMOV UR7, 0x10000000 ;  /* 0x1000000000077882 */ /* 0x000fe20000000000 */
[----:B------:R-:W-:Y:S01]  /*1050*/  UMOV UR34, URZ ;  /* 0x0000003f00227c82 */ /* 0x000fe20008000000 */
[----:B------:R-:W-:Y:S01]  /*1060*/  VIADD R8, R8, 0x1 ;  /* 0x0000000108087836 */ /* 0x000fe20000000000 */
[----:B------:R-:W-:-:S03]  /*1070*/  ISETP.NE.AND P1, PT, R5, 0x4, PT ;  /* 0x000000040500780c */ /* 0x000fc60003f25270 */
[----:B------:R-:W-:Y:S01]  /*1080*/  USHF.L.U32 UR35, UR35, 0x7, URZ ;  /* 0x0000000723237899 */ /* 0x000fe2000800063f */
[----:B-12---:R-:W-:Y:S01]  /*1090*/  SEL R3, RZ, 0x1, P1 ;  /* 0x00000001ff037807 */ /* 0x006fe20000800000 */
[----:B------:R-:W-:Y:S01]  /*10a0*/  UIADD3 UR33, UR33, 0x12000, URZ ;  /* 0x0001200021217890 */ /* 0x000fe2000fffe03f */
[----:B------:R-:W-:Y:S01]  /*10b0*/  SEL R5, R5, RZ, P1 ;  /* 0x000000ff05057207 */ /* 0x000fe20000800000 */
[----:B------:R-:W-:Y:S01]  /*10c0*/  UIADD3 UR32, UR32, 0x2000, URZ ;  /* 0x0000200020207890 */ /* 0x000fe2000fffe03f */
[----:B------:R-:W-:-:S08]  /*10d0*/  LOP3.LUT R6, R6, R3, RZ, 0x3c, !PT ;  /* 0x0000000306067212 */ /* 0x000fd000078e3cff */
[----:B------:R3:W-:Y:S02]  /*10e0*/  UTMALDG.4D [UR32], [UR4], desc[UR6] ;  /* 0x00000620040075b4 */ /* 0x0007e40008019000 */
[----:B---3--:R-:W-:Y:S01]  /*10f0*/  NOP ;  /* 0x0000000000007918 */ /* 0x008fe20000000000 */
.L_x_16:
[----:B------:R-:W-:-:S07]  /*1100*/  IADD3 R7, R7, -0x4, RZ ;  /* 0xfffffffc07077810 */ /* 0x000fce0007ffe0ff */
.L_x_10:
[----:B------:R-:W-:Y:S05]  /*1110*/  BSYNC B0 ;  /* 0x0000000000007941 */ /* 0x000fea0003800000 */
.L_x_9:
[----:B-12---:R-:W1:Y:S01]  /*1120*/  S2R R3, SR_CgaCtaId ;  /* 0x0000000000037919 */ /* 0x006e620000008800 */
[----:B------:R-:W-:Y:S02]  /*1130*/  MOV R2, 0x400 ;  /* 0x0000040000027802 */ /* 0x000fe40000000f00 */
[----:B------:R-:W-:Y:S02]  /*1140*/  SHF.L.U32 R23, RZ, 0x1f, RZ ;  /* 0x0000001fff177819 */ /* 0x000fe400000006ff */
[----:B-1----:R-:W-:-:S04]  /*1150*/  LEA R2, R3, R2, 0x18 ;  /* 0x0000000203027211 */ /* 0x002fc800078ec0ff */
[----:B------:R-:W1:Y:S02]  /*1160*/  SYNCS.PHASECHK.TRANS64.TRYWAIT P1, [R2+URZ+0x12040], R23 ;  /* 0x01204017020075a7 */ /* 0x000e64000802017f */
[----:B-1----:R-:W-:Y:S05]  /*1170*/  @!P1 BRA `(.L_x_21) ;  /* 0x0000006400d89947 */ /* 0x002fea0003800000 */
.L_x_64:
[----:B------:R-:W2:Y:S01]  /*1180*/  SYNCS.PHASECHK.TRANS64.TRYWAIT P1, [R2+URZ+0x12000], R23 ;  /* 0x01200017020075a7 */ /* 0x000ea2000802017f */
[----:B------:R-:W-:Y:S01]  /*1190*/  MOV R4, RZ ;  /* 0x000000ff00047202 */ /* 0x000fe20000000f00 */
[----:B--2---:R-:W-:Y:S06]  /*11a0*/  @!P1 BRA `(.L_x_22) ;  /* 0x0000006400e09947 */ /* 0x004fec0003800000 */
.L_x_65:
[----:B------:R-:W-:Y:S05]  /*11b0*/  WARPSYNC.ALL ;  /* 0x0000000000007948 */ /* 0x000fea0003800000 */
[C---:B------:R-:W-:Y:S01]  /*11c0*/  R2UR UR14, R2.reuse ;  /* 0x00000000020e72ca */ /* 0x040fe200000e0000 */
[----:B------:R-:W-:Y:S01]  /*11d0*/  WARPGROUP.ARRIVE ;  /* 0x00000000000079c5 */ /* 0x000fe20000000000 */
[----:B------:R-:W-:Y:S01]  /*11e0*/  R2UR UR4, R2 ;  /* 0x00000000020472ca */ /* 0x000fe200000e0000 */
[----:B------:R-:W-:Y:S01]  /*11f0*/  UMOV UR5, 0x40000040 ;  /* 0x4000004000057882 */ /* 0x000fe20000000000 */
[----:B------:R-:W-:Y:S01]  /*1200*/  UMOV UR7, 0x40000040 ;  /* 0x4000004000077882 */ /* 0x000fe20000000000 */
[----:B------:R-:W-:Y:S01]  /*1210*/  UMOV UR17, 0x40000040 ;  /* 0x4000004000117882 */ /* 0x000fe20000000000 */
[----:B------:R-:W-:Y:S01]  /*1220*/  UMOV UR19, 0x40000040 ;  /* 0x4000004000137882 */ /* 0x000fe20000000000 */
[----:B------:R-:W-:Y:S01]  /*1230*/  UMOV UR21, 0x40000040 ;  /* 0x4000004000157882 */ /* 0x000fe20000000000 */
[----:B------:R-:W-:Y:S01]  /*1240*/  UMOV UR23, 0x40000040 ;  /* 0x4000004000177882 */ /* 0x000fe20000000000 */
[----:B------:R-:W-:Y:S01]  /*1250*/  UMOV UR25, 0x40000040 ;  /* 0x4000004000197882 */ /* 0x000fe20000000000 */
[----:B------:R-:W-:-:S03]  /*1260*/  UMOV UR27, 0x40000040 ;  /* 0x40000040001b7882 */ /* 0x000fc60000000000 */
[----:B------:R-:W-:Y:S02]  /*1270*/  UIADD3 UR14, UR14, 0x2000, URZ ;  /* 0x000020000e0e7890 */ /* 0x000fe4000fffe03f */
[----:B------:R-:W-:Y:S02]  /*1280*/  USHF.R.U32.HI UR4, URZ, 0x4, UR4 ;  /* 0x000000043f047899 */ /* 0x000fe40008011604 */
[----:B------:R-:W-:Y:S02]  /*1290*/  USHF.R.U32.HI UR14, URZ, 0x4, UR14 ;  /* 0x000000043f0e7899 */ /* 0x000fe4000801160e */
[----:B------:R-:W-:Y:S02]  /*12a0*/  ULOP3.LUT UR4, UR4, 0x3fff, URZ, 0xc0, !UPT ;  /* 0x00003fff04047892 */ /* 0x000fe4000f8ec03f */
[----:B------:R-:W-:Y:S02]  /*12b0*/  ULOP3.LUT UR14, UR14, 0x3fff, URZ, 0xc0, !UPT ;  /* 0x00003fff0e0e7892 */ /* 0x000fe4000f8ec03f */
[----:B------:R-:W-:-:S02]  /*12c0*/  ULOP3.LUT UR8, UR4, 0x10000, URZ, 0xfc, !UPT ;  /* 0x0001000004087892 */ /* 0x000fc4000f8efc3f */
[----:B------:R-:W-:Y:S02]  /*12d0*/  ULOP3.LUT UR28, UR14, 0x10000, URZ, 0xfc, !UPT ;  /* 0x000100000e1c7892 */ /* 0x000fe4000f8efc3f */
[----:B------:R-:W-:Y:S02]  /*12e0*/  UIADD3 UR16, UR8, 0x2, URZ ;  /* 0x0000000208107890 */ /* 0x000fe4000fffe03f */
[----:B------:R-:W-:Y:S01]  /*12f0*/  UIADD3 UR18, UR28, 0x2, URZ ;  /* 0x000000021c127890 */ /* 0x000fe2000fffe03f */
[----:B------:R-:W-:Y:S02]  /*1300*/  UMOV UR4, UR8 ;  /* 0x0000000800047c82 */ /* 0x000fe40008000000 */
[----:B------:R-:W-:Y:S01]  /*1310*/  UMOV UR6, UR28 ;  /* 0x0000001c00067c82 */ /* 0x000fe20008000000 */
[----:B------:R-:W-:Y:S01]  /*1320*/  UIADD3 UR20, UR8, 0x4, URZ ;  /* 0x0000000408147890 */ /* 0x000fe2000fffe03f */
[----:B------:R-:W-:Y:S01]  /*1330*/  HGMMA.64x128x16.F32 R24, gdesc[UR4], RZ, !UPT, gsb0 ;  /* 0x01e00000041879f0 */ /* 0x000fe2000c0008ff */
[----:B------:R-:W-:-:S02]  /*1340*/  UIADD3 UR22, UR28, 0x4, URZ ;  /* 0x000000041c167890 */ /* 0x000fc4000fffe03f */
[----:B------:R-:W-:Y:S02]  /*1350*/  UIADD3 UR24, UR8, 0x6, URZ ;  /* 0x0000000608187890 */ /* 0x000fe4000fffe03f */
[----:B------:R-:W-:Y:S01]  /*1360*/  UIADD3 UR26, UR28, 0x6, URZ ;  /* 0x000000061c1a7890 */ /* 0x000fe2000fffe03f */
[----:B------:R-:W-:Y:S01]  /*1370*/  ULDC UR6, c[0x0][0x604] ;  /* 0x0001810000067ab9 */ /* 0x000fe20000000800 */
[----:B------:R-:W-:Y:S02]  /*1380*/  WARPGROUP.DEPBAR.LE gsb0, 0x0 ;  /* 0x00008000000079c5 */ /* 0x000fe40000010000 */
[----:B------:R-:W-:-:S06]  /*1390*/  WARPGROUP.ARRIVE ;  /* 0x00000000000079c5 */ /* 0x000fcc0000000000 */
[----:B------:R-:W-:Y:S03]  /*13a0*/  HGMMA.64x128x16.F32 R24, gdesc[UR16], R24, gsb0 ;  /* 0x01e00000101879f0 */ /* 0x000fe60008000818 */
[----:B------:R-:W-:Y:S02]  /*13b0*/  WARPGROUP.DEPBAR.LE gsb0, 0x0 ;  /* 0x00008000000079c5 */ /* 0x000fe40000010000 */
[----:B------:R-:W-:-:S07]  /*13c0*/  WARPGROUP.ARRIVE ;  /* 0x00000000000079c5 */ /* 0x000fce0000000000 */
[----:B------:R-:W-:Y:S03]  /*13d0*/  HGMMA.64x128x16.F32 R24, gdesc[UR20], R24, gsb0 ;  /* 0x01e00000141879f0 */ /* 0x000fe60008000818 */
[----:B------:R-:W-:Y:S02]  /*13e0*/  WARPGROUP.DEPBAR.LE gsb0, 0x0 ;  /* 0x00008000000079c5 */ /* 0x000fe40000010000 */
[----:B------:R-:W-:-:S07]  /*13f0*/  WARPGROUP.ARRIVE ;  /* 0x00000000000079c5 */ /* 0x000fce0000000000 */
[----:B------:R-:W-:Y:S03]  /*1400*/  HGMMA.64x128x16.F32 R24, gdesc[UR24], R24, gsb0 ;  /* 0x01e00000181879f0 */ /* 0x000fe60008000818 */
[----:B------:R-:W-:Y:S02]  /*1410*/  WARPGROUP.DEPBAR.LE gsb0, 0x0 ;  /* 0x00008000000079c5 */ /* 0x000fe40000010000 */
[----:B------:R-:W-:Y:S01]  /*1420*/  FMNMX R3, R24, R25, !PT ;  /* 0x0000001918037209 */ /* 0x000fe20007800000 */
[----:B------:R-:W3:Y:S01]  /*1430*/  SYNCS.PHASECHK.TRANS64.TRYWAIT P6, [R2+URZ+0x12008], R23 ;  /* 0x01200817020075a7 */ /* 0x000ee200080c017f */
[----:B------:R-:W-:Y:S02]  /*1440*/  FMNMX R15, R26, R27, !PT ;  /* 0x0000001b1a0f7209 */ /* 0x000fe40007800000 */
[----:B------:R-:W-:Y:S02]  /*1450*/  FMNMX R0, R28, R3, !PT ;  /* 0x000000031c007209 */ /* 0x000fe40007800000 */
[----:B------:R-:W-:-:S02]  /*1460*/  FMNMX R12, R30, R15, !PT ;  /* 0x0000000f1e0c7209 */ /* 0x000fc40007800000 */
[----:B------:R-:W-:Y:S02]  /*1470*/  FMNMX R3, R29, R0, !PT ;  /* 0x000000001d037209 */ /* 0x000fe40007800000 */
[----:B------:R-:W-:Y:S02]  /*1480*/  FMNMX R15, R31, R12, !PT ;  /* 0x0000000c1f0f7209 */ /* 0x000fe40007800000 */
[----:B------:R-:W-:Y:S02]  /*1490*/  FMNMX R0, R32, R3, !PT ;  /* 0x0000000320007209 */ /* 0x000fe40007800000 */
        /* <DEDUP_REMOVED lines=54> */
[----:B------:R-:W-:-:S03]  /*1800*/  FMNMX R12, R87, R12, !PT ;  /* 0x0000000c570c7209 */ /* 0x000fc60007800000 */
[----:B------:R-:W4:Y:S04]  /*1810*/  SHFL.BFLY PT, R3, R14, 0x1, 0x1f ;  /* 0x0c201f000e037f89 */ /* 0x000f2800000e0000 */
[----:B------:R-:W5:Y:S01]  /*1820*/  SHFL.BFLY PT, R17, R12, 0x1, 0x1f ;  /* 0x0c201f000c117f89 */ /* 0x000f6200000e0000 */
[----:B----4-:R-:W-:Y:S02]  /*1830*/  FMNMX R15, R14, R3, !PT ;  /* 0x000000030e0f7209 */ /* 0x010fe40007800000 */
[----:B-----5:R-:W-:-:S03]  /*1840*/  FMNMX R17, R12, R17, !PT ;  /* 0x000000110c117209 */ /* 0x020fc60007800000 */
[----:B------:R-:W4:Y:S04]  /*1850*/  SHFL.BFLY PT, R0, R15, 0x2, 0x1f ;  /* 0x0c401f000f007f89 */ /* 0x000f2800000e0000 */
[----:B------:R-:W5:Y:S01]  /*1860*/  SHFL.BFLY PT, R18, R17, 0x2, 0x1f ;  /* 0x0c401f0011127f89 */ /* 0x000f6200000e0000 */
[----:B----4-:R-:W-:-:S04]  /*1870*/  FMNMX R3, R15, R0, !PT ;  /* 0x000000000f037209 */ /* 0x010fc80007800000 */
[----:B------:R-:W-:Y:S02]  /*1880*/  FSETP.NEU.AND P1, PT, R3, -INF , PT ;  /* 0xff8000000300780b */ /* 0x000fe40003f2d000 */
[----:B-----5:R-:W-:Y:S02]  /*1890*/  FMNMX R0, R17, R18, !PT ;  /* 0x0000001211007209 */ /* 0x020fe40007800000 */
[----:B------:R-:W-:Y:S02]  /*18a0*/  FSEL R18, R3, RZ, P1 ;  /* 0x000000ff03127208 */ /* 0x000fe40000800000 */
[----:B------:R-:W-:-:S03]  /*18b0*/  FSETP.NEU.AND P2, PT, R0, -INF , PT ;  /* 0xff8000000000780b */ /* 0x000fc60003f4d000 */
[----:B------:R-:W-:Y:S01]  /*18c0*/  FMUL R18, R18, UR6 ;  /* 0x0000000612127c20 */ /* 0x000fe20008400000 */
[----:B------:R-:W-:-:S03]  /*18d0*/  FSEL R22, R0, RZ, P2 ;  /* 0x000000ff00167208 */ /* 0x000fc60001000000 */
[--C-:B------:R-:W-:Y:S01]  /*18e0*/  FFMA R12, R24, UR6, -R18.reuse ;  /* 0x00000006180c7c23 */ /* 0x100fe20008000812 */
[--C-:B------:R-:W-:Y:S01]  /*18f0*/  FFMA R15, R25, UR6, -R18.reuse ;  /* 0x00000006190f7c23 */ /* 0x100fe20008000812 */
[--C-:B------:R-:W-:Y:S01]  /*1900*/  FFMA R14, R28, UR6, -R18.reuse ;  /* 0x000000061c0e7c23 */ /* 0x100fe20008000812 */
[--C-:B------:R-:W-:Y:S01]  /*1910*/  FFMA R17, R29, UR6, -R18.reuse ;  /* 0x000000061d117c23 */ /* 0x100fe20008000812 */
[----:B------:R-:W-:Y:S01]  /*1920*/  FMUL R22, R22, UR6 ;  /* 0x0000000616167c20 */ /* 0x000fe20008400000 */
[----:B------:R-:W-:Y:S01]  /*1930*/  FSETP.GEU.AND P2, PT, R12, -126, PT ;  /* 0xc2fc00000c00780b */ /* 0x000fe20003f4e000 */
[--C-:B------:R-:W-:Y:S01]  /*1940*/  FFMA R32, R32, UR6, -R18.reuse ;  /* 0x0000000620207c23 */ /* 0x100fe20008000812 */
[----:B------:R-:W-:Y:S01]  /*1950*/  FSETP.GEU.AND P3, PT, R15, -126, PT ;  /* 0xc2fc00000f00780b */ /* 0x000fe20003f6e000 */
[--C-:B------:R-:W-:Y:S01]  /*1960*/  FFMA R33, R33, UR6, -R18.reuse ;  /* 0x0000000621217c23 */ /* 0x100fe20008000812 */
[----:B------:R-:W-:Y:S01]  /*1970*/  FSETP.GEU.AND P4, PT, R14, -126, PT ;  /* 0xc2fc00000e00780b */ /* 0x000fe20003f8e000 */
[--C-:B------:R-:W-:Y:S01]  /*1980*/  FFMA R36, R36, UR6, -R18.reuse ;  /* 0x0000000624247c23 */ /* 0x100fe20008000812 */
[----:B------:R-:W-:Y:S01]  /*1990*/  FSETP.GEU.AND P5, PT, R17, -126, PT ;  /* 0xc2fc00001100780b */ /* 0x000fe20003fae000 */
[--C-:B------:R-:W-:Y:S01]  /*19a0*/  FFMA R37, R37, UR6, -R18.reuse ;  /* 0x0000000625257c23 */ /* 0x100fe20008000812 */
[--C-:B------:R-:W-:Y:S01]  /*19b0*/  FFMA R40, R40, UR6, -R18.reuse ;  /* 0x0000000628287c23 */ /* 0x100fe20008000812 */
[--C-:B------:R-:W-:Y:S01]  /*19c0*/  FFMA R41, R41, UR6, -R18.reuse ;  /* 0x0000000629297c23 */ /* 0x100fe20008000812 */
[--C-:B------:R-:W-:Y:S01]  /*19d0*/  FFMA R44, R44, UR6, -R18.reuse ;  /* 0x000000062c2c7c23 */ /* 0x100fe20008000812 */
[--C-:B------:R-:W-:Y:S01]  /*19e0*/  FFMA R45, R45, UR6, -R18.reuse ;  /* 0x000000062d2d7c23 */ /* 0x100fe20008000812 */
[--C-:B------:R-:W-:Y:S01]  /*19f0*/  FFMA R48, R48, UR6, -R18.reuse ;  /* 0x0000000630307c23 */ /* 0x100fe20008000812 */
[----:B------:R-:W-:Y:S01]  /*1a00*/  @!P2 FMUL R12, R12, 0.5 ;  /* 0x3f0000000c0ca820 */ /* 0x000fe20000400000 */
[--C-:B------:R-:W-:Y:S01]  /*1a10*/  FFMA R49, R49, UR6, -R18.reuse ;  /* 0x0000000631317c23 */ /* 0x100fe20008000812 */
[----:B------:R-:W-:Y:S01]  /*1a20*/  @!P3 FMUL R15, R15, 0.5 ;  /* 0x3f0000000f0fb820 */ /* 0x000fe20000400000 */
[--C-:B------:R-:W-:Y:S01]  /*1a30*/  FFMA R52, R52, UR6, -R18.reuse ;  /* 0x0000000634347c23 */ /* 0x100fe20008000812 */
[----:B------:R-:W-:Y:S01]  /*1a40*/  @!P4 FMUL R14, R14, 0.5 ;  /* 0x3f0000000e0ec820 */ /* 0x000fe20000400000 */
[--C-:B------:R-:W-:Y:S01]  /*1a50*/  FFMA R53, R53, UR6, -R18.reuse ;  /* 0x0000000635357c23 */ /* 0x100fe20008000812 */
[----:B------:R-:W4:Y:S01]  /*1a60*/  MUFU.EX2 R12, R12 ;  /* 0x0000000c000c7308 */ /* 0x000f220000000800 */
[--C-:B------:R-:W-:Y:S01]  /*1a70*/  FFMA R56, R56, UR6, -R18.reuse ;  /* 0x0000000638387c23 */ /* 0x100fe20008000812 */
[--C-:B------:R-:W-:Y:S01]  /*1a80*/  FFMA R57, R57, UR6, -R18.reuse ;  /* 0x0000000639397c23 */ /* 0x100fe20008000812 */
[--C-:B------:R-:W-:Y:S01]  /*1a90*/  FFMA R60, R60, UR6, -R18.reuse ;  /* 0x000000063c3c7c23 */ /* 0x100fe20008000812 */
[--C-:B------:R-:W-:Y:S01]  /*1aa0*/  FFMA R61, R61, UR6, -R18.reuse ;  /* 0x000000063d3d7c23 */ /* 0x100fe20008000812 */
[--C-:B------:R-:W-:Y:S01]  /*1ab0*/  FFMA R64, R64, UR6, -R18.reuse ;  /* 0x0000000640407c23 */ /* 0x100fe20008000812 */
[--C-:B------:R-:W-:Y:S01]  /*1ac0*/  FFMA R65, R65, UR6, -R18.reuse ;  /* 0x0000000641417c23 */ /* 0x100fe20008000812 */
[--C-:B------:R-:W-:Y:S01]  /*1ad0*/  FFMA R68, R68, UR6, -R18.reuse ;  /* 0x0000000644447c23 */ /* 0x100fe20008000812 */
[----:B------:R-:W5:Y:S01]  /*1ae0*/  MUFU.EX2 R15, R15 ;  /* 0x0000000f000f7308 */ /* 0x000f620000000800 */
[--C-:B------:R-:W-:Y:S01]  /*1af0*/  FFMA R69, R69, UR6, -R18.reuse ;  /* 0x0000000645457c23 */ /* 0x100fe20008000812 */
[--C-:B------:R-:W-:Y:S01]  /*1b00*/  FFMA R72, R72, UR6, -R18.reuse ;  /* 0x0000000648487c23 */ /* 0x100fe20008000812 */
[--C-:B------:R-:W-:Y:S01]  /*1b10*/  FFMA R73, R73, UR6, -R18.reuse ;  /* 0x0000000649497c23 */ /* 0x100fe20008000812 */
[--C-:B------:R-:W-:Y:S01]  /*1b20*/  FFMA R76, R76, UR6, -R18.reuse ;  /* 0x000000064c4c7c23 */ /* 0x100fe20008000812 */
[--C-:B------:R-:W-:Y:S01]  /*1b30*/  FFMA R77, R77, UR6, -R18.reuse ;  /* 0x000000064d4d7c23 */ /* 0x100fe20008000812 */
[--C-:B------:R-:W-:Y:S01]  /*1b40*/  FFMA R80, R80, UR6, -R18.reuse ;  /* 0x0000000650507c23 */ /* 0x100fe20008000812 */
[--C-:B------:R-:W-:Y:S01]  /*1b50*/  FFMA R81, R81, UR6, -R18.reuse ;  /* 0x0000000651517c23 */ /* 0x100fe20008000812 */
[----:B------:R-:W1:Y:S01]  /*1b60*/  MUFU.EX2 R14, R14 ;  /* 0x0000000e000e7308 */ /* 0x000e620000000800 */
[--C-:B------:R-:W-:Y:S01]  /*1b70*/  FFMA R84, R84, UR6, -R18.reuse ;  /* 0x0000000654547c23 */ /* 0x100fe20008000812 */
[----:B------:R-:W-:Y:S01]  /*1b80*/  FFMA R85, R85, UR6, -R18 ;  /* 0x0000000655557c23 */ /* 0x000fe20008000812 */
[--C-:B------:R-:W-:Y:S01]  /*1b90*/  FFMA R18, R26, UR6, -R22.reuse ;  /* 0x000000061a127c23 */ /* 0x100fe20008000816 */
[--C-:B------:R-:W-:Y:S01]  /*1ba0*/  FFMA R19, R27, UR6, -R22.reuse ;  /* 0x000000061b137c23 */ /* 0x100fe20008000816 */
[--C-:B------:R-:W-:Y:S01]  /*1bb0*/  FFMA R20, R30, UR6, -R22.reuse ;  /* 0x000000061e147c23 */ /* 0x100fe20008000816 */
[--C-:B------:R-:W-:Y:S01]  /*1bc0*/  FFMA R21, R31, UR6, -R22.reuse ;  /* 0x000000061f157c23 */ /* 0x100fe20008000816 */
[----:B----4-:R-:W-:Y:S01]  /*1bd0*/  @!P2 FMUL R12, R12, R12 ;  /* 0x0000000c0c0ca220 */ /* 0x010fe20000400000 */
[----:B------:R-:W-:Y:S01]  /*1be0*/  FSETP.GEU.AND P1, PT, R18, -126, PT ;  /* 0xc2fc00001200780b */ /* 0x000fe20003f2e000 */
[----:B-----5:R-:W-:Y:S01]  /*1bf0*/  @!P3 FMUL R15, R15, R15 ;  /* 0x0000000f0f0fb220 */ /* 0x020fe20000400000 */
[----:B------:R-:W-:Y:S01]  /*1c00*/  FSETP.GEU.AND P2, PT, R19, -126, PT ;  /* 0xc2fc00001300780b */ /* 0x000fe20003f4e000 */
[----:B------:R-:W-:Y:S01]  /*1c10*/  @!P5 FMUL R17, R17, 0.5 ;  /* 0x3f0000001111d820 */ /* 0x000fe20000400000 */
[----:B------:R-:W-:Y:S01]  /*1c20*/  FSETP.GEU.AND P3, PT, R20, -126, PT ;  /* 0xc2fc00001400780b */ /* 0x000fe20003f6e000 */
[--C-:B------:R-:W-:Y:S01]  /*1c30*/  FFMA R34, R34, UR6, -R22.reuse ;  /* 0x0000000622227c23 */ /* 0x100fe20008000816 */
[--C-:B------:R-:W-:Y:S01]  /*1c40*/  FFMA R35, R35, UR6, -R22.reuse ;  /* 0x0000000623237c23 */ /* 0x100fe20008000816 */
[--C-:B------:R-:W-:Y:S01]  /*1c50*/  FFMA R38, R38, UR6, -R22.reuse ;  /* 0x0000000626267c23 */ /* 0x100fe20008000816 */
[--C-:B------:R-:W-:Y:S01]  /*1c60*/  FFMA R39, R39, UR6, -R22.reuse ;  /* 0x0000000627277c23 */ /* 0x100fe20008000816 */
[----:B-1----:R-:W-:Y:S01]  /*1c70*/  @!P4 FMUL R14, R14, R14 ;  /* 0x0000000e0e0ec220 */ /* 0x002fe20000400000 */
[----:B------:R-:W-:Y:S01]  /*1c80*/  FSETP.GEU.AND P4, PT, R21, -126, PT ;  /* 0xc2fc00001500780b */ /* 0x000fe20003f8e000 */
[----:B------:R-:W1:Y:S01]  /*1c90*/  MUFU.EX2 R17, R17 ;  /* 0x0000001100117308 */ /* 0x000e620000000800 */
        /* <DEDUP_REMOVED lines=11> */
[----:B------:R-:W-:Y:S01]  /*1d50*/  @!P4 FMUL R21, R21, 0.5 ;  /* 0x3f0000001515c820 */ /* 0x000fe20000400000 */
[--C-:B------:R-:W-:Y:S01]  /*1d60*/  FFMA R55, R55, UR6, -R22.reuse ;  /* 0x0000000637377c23 */ /* 0x100fe20008000816 */
[--C-:B------:R-:W-:Y:S01]  /*1d70*/  FFMA R58, R58, UR6, -R22.reuse ;  /* 0x000000063a3a7c23 */ /* 0x100fe20008000816 */
[--C-:B------:R-:W-:Y:S01]  /*1d80*/  FFMA R59, R59, UR6, -R22.reuse ;  /* 0x000000063b3b7c23 */ /* 0x100fe20008000816 */
[----:B------:R-:W2:Y:S01]  /*1d90*/  MUFU.EX2 R19, R19 ;  /* 0x0000001300137308 */ /* 0x000ea20000000800 */
[----:B-1----:R-:W-:Y:S01]  /*1da0*/  @!P5 FMUL R17, R17, R17 ;  /* 0x000000111111d220 */ /* 0x002fe20000400000 */
[----:B------:R-:W-:Y:S01]  /*1db0*/  FSETP.GEU.AND P5, PT, R32, -126, PT ;  /* 0xc2fc00002000780b */ /* 0x000fe20003fae000 */
[--C-:B------:R-:W-:Y:S01]  /*1dc0*/  FFMA R62, R62, UR6, -R22.reuse ;  /* 0x000000063e3e7c23 */ /* 0x100fe20008000816 */
[--C-:B------:R-:W-:Y:S01]  /*1dd0*/  FFMA R63, R63, UR6, -R22.reuse ;  /* 0x000000063f3f7c23 */ /* 0x100fe20008000816 */
[--C-:B------:R-:W-:Y:S01]  /*1de0*/  FFMA R66, R66, UR6, -R22.reuse ;  /* 0x0000000642427c23 */ /* 0x100fe20008000816 */
[--C-:B------:R-:W-:Y:S01]  /*1df0*/  FFMA R67, R67, UR6, -R22.reuse ;  /* 0x0000000643437c23 */ /* 0x100fe20008000816 */
[--C-:B------:R-:W-:Y:S01]  /*1e00*/  FFMA R70, R70, UR6, -R22.reuse ;  /* 0x0000000646467c23 */ /* 0x100fe20008000816 */
[----:B------:R-:W1:Y:S01]  /*1e10*/  MUFU.EX2 R20, R20 ;  /* 0x0000001400147308 */ /* 0x000e620000000800 */
        /* <DEDUP_REMOVED lines=10> */
[----:B------:R-:W-:-:S02]  /*1ec0*/  P2R R24, PR, RZ, 0x20 ;  /* 0x00000020ff187803 */ /* 0x000fc40000000000 */
[----:B------:R-:W-:Y:S01]  /*1ed0*/  FSETP.GEU.AND P5, PT, R33, -126, PT ;  /* 0xc2fc00002100780b */ /* 0x000fe20003fae000 */
[----:B--234-:R-:W-:-:S12]  /*1ee0*/  @!P6 BRA `(.L_x_23) ;  /* 0x0000005800a4e947 */ /* 0x01cfd80003800000 */
.L_x_66:
[----:B------:R-:W-:Y:S01]  /*1ef0*/  @!P1 FMUL R18, R18, R18 ;  /* 0x0000001212129220 */ /* 0x000fe20000400000 */
[----:B------:R-:W-:Y:S01]  /*1f00*/  @!P2 FMUL R19, R19, R19 ;  /* 0x000000131313a220 */ /* 0x000fe20000400000 */
[----:B-1----:R-:W-:Y:S01]  /*1f10*/  @!P3 FMUL R20, R20, R20 ;  /* 0x000000141414b220 */ /* 0x002fe20000400000 */
[----:B------:R-:W-:Y:S01]  /*1f20*/  @!P4 FMUL R21, R21, R21 ;  /* 0x000000151515c220 */ /* 0x000fe20000400000 */
[----:B------:R-:W-:Y:S01]  /*1f30*/  ISETP.NE.AND P6, PT, R24, RZ, PT ;  /* 0x000000ff1800720c */ /* 0x000fe20003fc5270 */
[----:B------:R-:W-:Y:S01]  /*1f40*/  UIADD3 UR6, UR14, 0x400, URZ ;  /* 0x000004000e067890 */ /* 0x000fe2000fffe03f */
[----:B------:R-:W-:Y:S01]  /*1f50*/  F2FP.F16.F32.PACK_AB R24, R15, R12 ;  /* 0x0000000c0f18723e */ /* 0x000fe200000000ff */
[----:B------:R-:W-:Y:S01]  /*1f60*/  UMOV UR7, 0x40000040 ;  /* 0x4000004000077882 */ /* 0x000fe20000000000 */
[----:B------:R-:W-:Y:S01]  /*1f70*/  F2FP.F16.F32.PACK_AB R26, R17, R14 ;  /* 0x0000000e111a723e */ /* 0x000fe200000000ff */
[----:B------:R-:W-:Y:S01]  /*1f80*/  @!P5 FMUL R33, R33, 0.5 ;  /* 0x3f0000002121d820 */ /* 0x000fe20000400000 */
[----:B------:R-:W-:-:S02]  /*1f90*/  F2FP.F16.F32.PACK_AB R25, R19, R18 ;  /* 0x000000121319723e */ /* 0x000fc400000000ff */
[----:B------:R-:W-:Y:S02]  /*1fa0*/  F2FP.F16.F32.PACK_AB R27, R21, R20 ;  /* 0x00000014151b723e */ /* 0x000fe400000000ff */
[----:B------:R-:W-:Y:S01]  /*1fb0*/  FSETP.GEU.AND P1, PT, R36, -126, PT ;  /* 0xc2fc00002400780b */ /* 0x000fe20003f2e000 */
[----:B------:R-:W1:Y:S01]  /*1fc0*/  MUFU.EX2 R33, R33 ;  /* 0x0000002100217308 */ /* 0x000e620000000800 */
[----:B------:R-:W-:Y:S01]  /*1fd0*/  WARPGROUP.ARRIVE ;  /* 0x00000000000079c5 */ /* 0x000fe20000000000 */
[----:B------:R-:W-:Y:S01]  /*1fe0*/  @!P6 FMUL R32, R32, 0.5 ;  /* 0x3f0000002020e820 */ /* 0x000fe20000400000 */
[----:B------:R-:W-:Y:S02]  /*1ff0*/  FSETP.GEU.AND P2, PT, R37, -126, PT ;  /* 0xc2fc00002500780b */ /* 0x000fe40003f4e000 */
[----:B------:R-:W-:Y:S02]  /*2000*/  FSETP.GEU.AND P3, PT, R34, -126, PT ;  /* 0xc2fc00002200780b */ /* 0x000fe40003f6e000 */
[----:B------:R-:W-:Y:S01]  /*2010*/  HGMMA.64x64x16.F32 R88, R24, gdesc[UR4].tnspB, RZ, !UPT, gsb0 ;  /* 0x40e0000418587df0 */ /* 0x000fe2000c0008ff */
[----:B------:R-:W3:Y:S01]  /*2020*/  MUFU.EX2 R32, R32 ;  /* 0x0000002000207308 */ /* 0x000ee20000000800 */
[----:B------:R-:W-:Y:S01]  /*2030*/  FSETP.GEU.AND P4, PT, R35, -126, PT ;  /* 0xc2fc00002300780b */ /* 0x000fe20003f8e000 */
[----:B------:R-:W-:-:S02]  /*2040*/  UIADD3 UR6, UR14, 0x480, URZ ;  /* 0x000004800e067890 */ /* 0x000fc4000fffe03f */
[----:B------:R-:W-:Y:S01]  /*2050*/  @!P1 FMUL R36, R36, 0.5 ;  /* 0x3f00000024249820 */ /* 0x000fe20000400000 */
[----:B------:R-:W-:-:S03]  /*2060*/  UMOV UR7, 0x40000040 ;  /* 0x4000004000077882 */ /* 0x000fc60000000000 */
[----:B------:R-:W-:Y:S01]  /*2070*/  @!P2 FMUL R37, R37, 0.5 ;  /* 0x3f0000002525a820 */ /* 0x000fe20000400000 */
[----:B-1----:R-:W-:Y:S01]  /*2080*/  @!P5 FMUL R33, R33, R33 ;  /* 0x000000212121d220 */ /* 0x002fe20000400000 */
[----:B------:R-:W-:Y:S01]  /*2090*/  FSETP.GEU.AND P5, PT, R39, -126, PT ;  /* 0xc2fc00002700780b */ /* 0x000fe20003fae000 */
[----:B------:R-:W-:Y:S01]  /*20a0*/  @!P3 FMUL R34, R34, 0.5 ;  /* 0x3f0000002222b820 */ /* 0x000fe20000400000 */
[----:B------:R-:W1:Y:S02]  /*20b0*/  MUFU.EX2 R36, R36 ;  /* 0x0000002400247308 */ /* 0x000e640000000800 */
[----:B------:R-:W-:Y:S01]  /*20c0*/  @!P4 FMUL R35, R35, 0.5 ;  /* 0x3f0000002323c820 */ /* 0x000fe20000400000 */
[----:B---3--:R-:W-:Y:S01]  /*20d0*/  @!P6 FMUL R32, R32, R32 ;  /* 0x000000202020e220 */ /* 0x008fe20000400000 */
[----:B------:R-:W-:-:S04]  /*20e0*/  FSETP.GEU.AND P6, PT, R38, -126, PT ;  /* 0xc2fc00002600780b */ /* 0x000fc80003fce000 */
[----:B------:R-:W3:Y:S03]  /*20f0*/  MUFU.EX2 R37, R37 ;  /* 0x0000002500257308 */ /* 0x000ee60000000800 */
[----:B------:R-:W-:-:S05]  /*2100*/  @!P5 FMUL R39, R39, 0.5 ;  /* 0x3f0000002727d820 */ /* 0x000fca0000400000 */
[----:B------:R-:W4:Y:S01]  /*2110*/  MUFU.EX2 R34, R34 ;  /* 0x0000002200227308 */ /* 0x000f220000000800 */
[----:B-1----:R-:W-:Y:S01]  /*2120*/  @!P1 FMUL R36, R36, R36 ;  /* 0x0000002424249220 */ /* 0x002fe20000400000 */
[----:B------:R-:W-:Y:S01]  /*2130*/  FSETP.GEU.AND P1, PT, R40, -126, PT ;  /* 0xc2fc00002800780b */ /* 0x000fe20003f2e000 */
[----:B------:R-:W-:-:S05]  /*2140*/  @!P6 FMUL R38, R38, 0.5 ;  /* 0x3f0000002626e820 */ /* 0x000fca0000400000 */
[----:B------:R-:W1:Y:S01]  /*2150*/  MUFU.EX2 R35, R35 ;  /* 0x0000002300237308 */ /* 0x000e620000000800 */
[----:B---3--:R-:W-:Y:S01]  /*2160*/  @!P2 FMUL R37, R37, R37 ;  /* 0x000000252525a220 */ /* 0x008fe20000400000 */
[----:B------:R-:W-:-:S05]  /*2170*/  FSETP.GEU.AND P2, PT, R41, -126, PT ;  /* 0xc2fc00002900780b */ /* 0x000fca0003f4e000 */
[----:B------:R-:W-:Y:S01]  /*2180*/  @!P1 FMUL R40, R40, 0.5 ;  /* 0x3f00000028289820 */ /* 0x000fe20000400000 */
[----:B------:R-:W3:Y:S01]  /*2190*/  MUFU.EX2 R38, R38 ;  /* 0x0000002600267308 */ /* 0x000ee20000000800 */
[----:B----4-:R-:W-:Y:S01]  /*21a0*/  @!P3 FMUL R34, R34, R34 ;  /* 0x000000222222b220 */ /* 0x010fe20000400000 */
[----:B------:R-:W-:-:S05]  /*21b0*/  FSETP.GEU.AND P3, PT, R44, -126, PT ;  /* 0xc2fc00002c00780b */ /* 0x000fca0003f6e000 */
[----:B------:R-:W-:Y:S01]  /*21c0*/  @!P2 FMUL R41, R41, 0.5 ;  /* 0x3f0000002929a820 */ /* 0x000fe20000400000 */
[----:B--2---:R-:W2:Y:S01]  /*21d0*/  MUFU.EX2 R23, R39 ;  /* 0x0000002700177308 */ /* 0x004ea20000000800 */
[----:B-1----:R-:W-:Y:S01]  /*21e0*/  @!P4 FMUL R35, R35, R35 ;  /* 0x000000232323c220 */ /* 0x002fe20000400000 */
[----:B------:R-:W-:-:S05]  /*21f0*/  FSETP.GEU.AND P4, PT, R42, -126, PT ;  /* 0xc2fc00002a00780b */ /* 0x000fca0003f8e000 */
[----:B------:R-:W-:Y:S01]  /*2200*/  @!P3 FMUL R44, R44, 0.5 ;  /* 0x3f0000002c2cb820 */ /* 0x000fe20000400000 */
[----:B------:R-:W1:Y:S01]  /*2210*/  MUFU.EX2 R40, R40 ;  /* 0x0000002800287308 */ /* 0x000e620000000800 */
[----:B---3--:R-:W-:Y:S01]  /*2220*/  @!P6 FMUL R38, R38, R38 ;  /* 0x000000262626e220 */ /* 0x008fe20000400000 */
[----:B------:R-:W-:-:S05]  /*2230*/  FSETP.GEU.AND P6, PT, R45, -126, PT ;  /* 0xc2fc00002d00780b */ /* 0x000fca0003fce000 */
[----:B------:R-:W-:Y:S01]  /*2240*/  @!P4 FMUL R42, R42, 0.5 ;  /* 0x3f0000002a2ac820 */ /* 0x000fe20000400000 */
[----:B------:R-:W3:Y:S01]  /*2250*/  MUFU.EX2 R41, R41 ;  /* 0x0000002900297308 */ /* 0x000ee20000000800 */
[----:B--2---:R-:W-:Y:S01]  /*2260*/  @!P5 FMUL R23, R23, R23 ;  /* 0x000000171717d220 */ /* 0x004fe20000400000 */
[----:B------:R-:W-:-:S05]  /*2270*/  FSETP.GEU.AND P5, PT, R43, -126, PT ;  /* 0xc2fc00002b00780b */ /* 0x000fca0003fae000 */
[----:B------:R-:W-:Y:S01]  /*2280*/  @!P6 FMUL R45, R45, 0.5 ;  /* 0x3f0000002d2de820 */ /* 0x000fe20000400000 */
[----:B------:R-:W2:Y:S01]  /*2290*/  MUFU.EX2 R44, R44 ;  /* 0x0000002c002c7308 */ /* 0x000ea20000000800 */
[----:B------:R-:W-:Y:S02]  /*22a0*/  WARPGROUP.DEPBAR.LE gsb0, 0x0 ;  /* 0x00008000000079c5 */ /* 0x000fe40000010000 */
[----:B------:R-:W-:Y:S01]  /*22b0*/  F2FP.F16.F32.PACK_AB R24, R33, R32 ;  /* 0x000000202118723e */ /* 0x000fe200000000ff */
[----:B-1----:R-:W-:Y:S01]  /*22c0*/  @!P1 FMUL R40, R40, R40 ;  /* 0x0000002828289220 */ /* 0x002fe20000400000 */
[----:B------:R-:W-:Y:S02]  /*22d0*/  F2FP.F16.F32.PACK_AB R26, R37, R36 ;  /* 0x00000024251a723e */ /* 0x000fe400000000ff */
[----:B------:R-:W-:Y:S01]  /*22e0*/  F2FP.F16.F32.PACK_AB R25, R35, R34 ;  /* 0x000000222319723e */ /* 0x000fe200000000ff */
[----:B------:R-:W-:Y:S01]  /*22f0*/  @!P5 FMUL R43, R43, 0.5 ;  /* 0x3f0000002b2bd820 */ /* 0x000fe20000400000 */
[----:B------:R-:W-:Y:S01]  /*2300*/  F2FP.F16.F32.PACK_AB R27, R23, R38 ;  /* 0x00000026171b723e */ /* 0x000fe200000000ff */
[----:B---3--:R-:W-:Y:S01]  /*2310*/  @!P2 FMUL R41, R41, R41 ;  /* 0x000000292929a220 */ /* 0x008fe20000400000 */
[----:B------:R-:W-:Y:S01]  /*2320*/  FSETP.GEU.AND P1, PT, R46, -126, PT ;  /* 0xc2fc00002e00780b */ /* 0x000fe20003f2e000 */
[----:B------:R-:W1:Y:S01]  /*2330*/  MUFU.EX2 R45, R45 ;  /* 0x0000002d002d7308 */ /* 0x000e620000000800 */
[----:B------:R-:W-:Y:S01]  /*2340*/  WARPGROUP.ARRIVE ;  /* 0x00000000000079c5 */ /* 0x000fe20000000000 */
[----:B------:R-:W-:Y:S01]  /*2350*/  FSETP.GEU.AND P2, PT, R47, -126, PT ;  /* 0xc2fc00002f00780b */ /* 0x000fe20003f4e000 */
[----:B--2---:R-:W-:Y:S01]  /*2360*/  @!P3 FMUL R44, R44, R44 ;  /* 0x0000002c2c2cb220 */ /* 0x004fe20000400000 */
[----:B------:R-:W-:-:S03]  /*2370*/  FSETP.GEU.AND P3, PT, R48, -126, PT ;  /* 0xc2fc00003000780b */ /* 0x000fc60003f6e000 */
[----:B------:R-:W-:Y:S01]  /*2380*/  HGMMA.64x64x16.F32 R88, R24, gdesc[UR4].tnspB, R88, gsb0 ;  /* 0x40e0000418587df0 */ /* 0x000fe20008000858 */
[----:B------:R-:W2:Y:S01]  /*2390*/  MUFU.EX2 R42, R42 ;  /* 0x0000002a002a7308 */ /* 0x000ea20000000800 */
[----:B------:R-:W-:Y:S01]  /*23a0*/  UIADD3 UR6, UR14, 0x500, URZ ;  /* 0x000005000e067890 */ /* 0x000fe2000fffe03f */
[----:B------:R-:W-:Y:S02]  /*23b0*/  UMOV UR7, 0x40000040 ;  /* 0x4000004000077882 */ /* 0x000fe40000000000 */
[----:B------:R-:W-:-:S03]  /*23c0*/  @!P1 FMUL R46, R46, 0.5 ;  /* 0x3f0000002e2e9820 */ /* 0x000fc60000400000 */
[----:B------:R-:W-:Y:S01]  /*23d0*/  @!P2 FMUL R47, R47, 0.5 ;  /* 0x3f0000002f2fa820 */ /* 0x000fe20000400000 */
[----:B------:R-:W3:Y:S01]  /*23e0*/  MUFU.EX2 R43, R43 ;  /* 0x0000002b002b7308 */ /* 0x000ee20000000800 */
[----:B-1----:R-:W-:Y:S01]  /*23f0*/  @!P6 FMUL R45, R45, R45 ;  /* 0x0000002d2d2de220 */ /* 0x002fe20000400000 */
[----:B------:R-:W-:Y:S01]  /*2400*/  FSETP.GEU.AND P6, PT, R49, -126, PT ;  /* 0xc2fc00003100780b */ /* 0x000fe20003fce000 */
[----:B------:R-:W-:-:S05]  /*2410*/  @!P3 FMUL R48, R48, 0.5 ;  /* 0x3f0000003030b820 */ /* 0x000fca0000400000 */
[----:B------:R-:W1:Y:S01]  /*2420*/  MUFU.EX2 R46, R46 ;  /* 0x0000002e002e7308 */ /* 0x000e620000000800 */
[----:B--2---:R-:W-:Y:S01]  /*2430*/  @!P4 FMUL R42, R42, R42 ;  /* 0x0000002a2a2ac220 */ /* 0x004fe20000400000 */
[----:B------:R-:W-:-:S05]  /*2440*/  FSETP.GEU.AND P4, PT, R52, -126, PT ;  /* 0xc2fc00003400780b */ /* 0x000fca0003f8e000 */
[----:B------:R-:W-:Y:S01]  /*2450*/  @!P6 FMUL R49, R49, 0.5 ;  /* 0x3f0000003131e820 */ /* 0x000fe20000400000 */
[----:B------:R-:W2:Y:S01]  /*2460*/  MUFU.EX2 R29, R47 ;  /* 0x0000002f001d7308 */ /* 0x000ea20000000800 */
[----:B---3--:R-:W-:Y:S01]  /*2470*/  @!P5 FMUL R43, R43, R43 ;  /* 0x0000002b2b2bd220 */ /* 0x008fe20000400000 */
[----:B------:R-:W-:-:S05]  /*2480*/  FSETP.GEU.AND P5, PT, R51, -126, PT ;  /* 0xc2fc00003300780b */ /* 0x000fca0003fae000 */
[----:B------:R-:W-:Y:S01]  /*2490*/  @!P4 FMUL R52, R52, 0.5 ;  /* 0x3f0000003434c820 */ /* 0x000fe20000400000 */
[----:B------:R-:W3:Y:S01]  /*24a0*/  MUFU.EX2 R48, R48 ;  /* 0x0000003000307308 */ /* 0x000ee20000000800 */
[----:B-1----:R-:W-:Y:S01]  /*24b0*/  @!P1 FMUL R46, R46, R46 ;  /* 0x0000002e2e2e9220 */ /* 0x002fe20000400000 */
[----:B------:R-:W-:-:S05]  /*24c0*/  FSETP.GEU.AND P1, PT, R50, -126, PT ;  /* 0xc2fc00003200780b */ /* 0x000fca0003f2e000 */
[----:B------:R-:W-:Y:S01]  /*24d0*/  @!P5 FMUL R51, R51, 0.5 ;  /* 0x3f0000003333d820 */ /* 0x000fe20000400000 */
        /* <DEDUP_REMOVED lines=18> */
[----:B------:R-:W-:Y:S01]  /*2600*/  FSETP.GEU.AND P1, PT, R60, -126, PT ;  /* 0xc2fc00003c00780b */ /* 0x000fe20003f2e000 */
[----:B------:R-:W-:Y:S02]  /*2610*/  WARPGROUP.DEPBAR.LE gsb0, 0x0 ;  /* 0x00008000000079c5 */ /* 0x000fe40000010000 */
[----:B------:R-:W-:-:S03]  /*2620*/  F2FP.F16.F32.PACK_AB R24, R41, R40 ;  /* 0x000000282918723e */ /* 0x000fc600000000ff */
[----:B------:R-:W3:Y:S01]  /*2630*/  MUFU.EX2 R54, R54 ;  /* 0x0000003600367308 */ /* 0x000ee20000000800 */
[----:B------:R-:W-:Y:S01]  /*2640*/  F2FP.F16.F32.PACK_AB R26, R45, R44 ;  /* 0x0000002c2d1a723e */ /* 0x000fe200000000ff */
[----:B-1----:R-:W-:Y:S01]  /*2650*/  @!P2 FMUL R53, R53, R53 ;  /* 0x000000353535a220 */ /* 0x002fe20000400000 */
[----:B------:R-:W-:Y:S01]  /*2660*/  F2FP.F16.F32.PACK_AB R25, R43, R42 ;  /* 0x0000002a2b19723e */ /* 0x000fe200000000ff */
[----:B------:R-:W-:Y:S01]  /*2670*/  @!P4 FMUL R56, R56, 0.5 ;  /* 0x3f0000003838c820 */ /* 0x000fe20000400000 */
[----:B------:R-:W-:Y:S02]  /*2680*/  F2FP.F16.F32.PACK_AB R27, R29, R46 ;  /* 0x0000002e1d1b723e */ /* 0x000fe400000000ff */
[----:B------:R-:W-:Y:S01]  /*2690*/  FSETP.GEU.AND P2, PT, R57, -126, PT ;  /* 0xc2fc00003900780b */ /* 0x000fe20003f4e000 */
[----:B------:R-:W1:Y:S01]  /*26a0*/  MUFU.EX2 R31, R55 ;  /* 0x00000037001f7308 */ /* 0x000e620000000800 */
[----:B------:R-:W-:Y:S01]  /*26b0*/  WARPGROUP.ARRIVE ;  /* 0x00000000000079c5 */ /* 0x000fe20000000000 */
[----:B--2---:R-:W-:Y:S01]  /*26c0*/  @!P5 FMUL R51, R51, R51 ;  /* 0x000000333333d220 */ /* 0x004fe20000400000 */
[----:B------:R-:W-:Y:S01]  /*26d0*/  FSETP.GEU.AND P5, PT, R59, -126, PT ;  /* 0xc2fc00003b00780b */ /* 0x000fe20003fae000 */
[----:B------:R-:W-:-:S03]  /*26e0*/  @!P1 FMUL R60, R60, 0.5 ;  /* 0x3f0000003c3c9820 */ /* 0x000fc60000400000 */
[----:B------:R-:W-:Y:S01]  /*26f0*/  HGMMA.64x64x16.F32 R88, R24, gdesc[UR4].tnspB, R88, gsb0 ;  /* 0x40e0000418587df0 */ /* 0x000fe20008000858 */
[----:B------:R-:W-:Y:S01]  /*2700*/  UIADD3 UR6, UR14, 0x580, URZ ;  /* 0x000005800e067890 */ /* 0x000fe2000fffe03f */
[----:B---3--:R-:W-:Y:S01]  /*2710*/  @!P3 FMUL R54, R54, R54 ;  /* 0x000000363636b220 */ /* 0x008fe20000400000 */
[----:B------:R-:W-:Y:S01]  /*2720*/  UMOV UR7, 0x40000040 ;  /* 0x4000004000077882 */ /* 0x000fe20000000000 */
[----:B------:R-:W2:Y:S01]  /*2730*/  MUFU.EX2 R39, R56 ;  /* 0x0000003800277308 */ /* 0x000ea20000000800 */
[----:B------:R-:W-:Y:S01]  /*2740*/  @!P2 FMUL R57, R57, 0.5 ;  /* 0x3f0000003939a820 */ /* 0x000fe20000400000 */
[----:B------:R-:W-:-:S03]  /*2750*/  FSETP.GEU.AND P3, PT, R58, -126, PT ;  /* 0xc2fc00003a00780b */ /* 0x000fc60003f6e000 */
[----:B------:R-:W-:Y:S01]  /*2760*/  @!P5 FMUL R59, R59, 0.5 ;  /* 0x3f0000003b3bd820 */ /* 0x000fe20000400000 */
[----:B-1----:R-:W-:Y:S01]  /*2770*/  @!P6 FMUL R31, R31, R31 ;  /* 0x0000001f1f1fe220 */ /* 0x002fe20000400000 */
[----:B------:R-:W-:Y:S01]  /*2780*/  FSETP.GEU.AND P6, PT, R61, -126, PT ;  /* 0xc2fc00003d00780b */ /* 0x000fe20003fce000 */
[----:B------:R-:W1:Y:S07]  /*2790*/  MUFU.EX2 R30, R57 ;  /* 0x00000039001e7308 */ /* 0x000e6e0000000800 */
[----:B------:R-:W-:Y:S01]  /*27a0*/  @!P3 FMUL R58, R58, 0.5 ;  /* 0x3f0000003a3ab820 */ /* 0x000fe20000400000 */
[----:B------:R-:W3:Y:S01]  /*27b0*/  MUFU.EX2 R47, R60 ;  /* 0x0000003c002f7308 */ /* 0x000ee20000000800 */
[----:B--2---:R-:W-:Y:S01]  /*27c0*/  @!P4 FMUL R39, R39, R39 ;  /* 0x000000272727c220 */ /* 0x004fe20000400000 */
[----:B------:R-:W-:-:S02]  /*27d0*/  FSETP.GEU.AND P4, PT, R62, -126, PT ;  /* 0xc2fc00003e00780b */ /* 0x000fc40003f8e000 */
[----:B------:R-:W-:Y:S01]  /*27e0*/  @!P6 FMUL R61, R61, 0.5 ;  /* 0x3f0000003d3de820 */ /* 0x000fe20000400000 */
[----:B------:R-:W-:-:S03]  /*27f0*/  FADD R12, R12, R39 ;  /* 0x000000270c0c7221 */ /* 0x000fc60000000000 */
[----:B------:R-:W2:Y:S01]  /*2800*/  MUFU.EX2 R28, R61 ;  /* 0x0000003d001c7308 */ /* 0x000ea20000000800 */
[----:B-1----:R-:W-:Y:S01]  /*2810*/  @!P2 FMUL R30, R30, R30 ;  /* 0x0000001e1e1ea220 */ /* 0x002fe20000400000 */
[----:B------:R-:W-:-:S03]  /*2820*/  FSETP.GEU.AND P2, PT, R63, -126, PT ;  /* 0xc2fc00003f00780b */ /* 0x000fc60003f4e000 */
[----:B------:R-:W-:Y:S02]  /*2830*/  FADD R15, R15, R30 ;  /* 0x0000001e0f0f7221 */ /* 0x000fe40000000000 */
[----:B------:R-:W-:Y:S01]  /*2840*/  @!P4 FMUL R62, R62, 0.5 ;  /* 0x3f0000003e3ec820 */ /* 0x000fe20000400000 */
[----:B------:R-:W1:Y:S01]  /*2850*/  MUFU.EX2 R55, R58 ;  /* 0x0000003a00377308 */ /* 0x000e620000000800 */
[----:B---3--:R-:W-:Y:S01]  /*2860*/  @!P1 FMUL R47, R47, R47 ;  /* 0x0000002f2f2f9220 */ /* 0x008fe20000400000 */
[----:B------:R-:W-:-:S03]  /*2870*/  FSETP.GEU.AND P1, PT, R64, -126, PT ;  /* 0xc2fc00004000780b */ /* 0x000fc60003f2e000 */
[----:B------:R-:W-:Y:S02]  /*2880*/  FADD R14, R14, R47 ;  /* 0x0000002f0e0e7221 */ /* 0x000fe40000000000 */
[----:B------:R-:W-:Y:S01]  /*2890*/  @!P2 FMUL R63, R63, 0.5 ;  /* 0x3f0000003f3fa820 */ /* 0x000fe20000400000 */
[----:B------:R-:W3:Y:S01]  /*28a0*/  MUFU.EX2 R56, R59 ;  /* 0x0000003b00387308 */ /* 0x000ee20000000800 */
[----:B--2---:R-:W-:Y:S01]  /*28b0*/  @!P6 FMUL R28, R28, R28 ;  /* 0x0000001c1c1ce220 */ /* 0x004fe20000400000 */
[----:B------:R-:W-:-:S03]  /*28c0*/  FSETP.GEU.AND P6, PT, R65, -126, PT ;  /* 0xc2fc00004100780b */ /* 0x000fc60003fce000 */
[----:B------:R-:W-:Y:S02]  /*28d0*/  FADD R17, R17, R28 ;  /* 0x0000001c11117221 */ /* 0x000fe40000000000 */
[----:B------:R-:W-:Y:S01]  /*28e0*/  @!P1 FMUL R64, R64, 0.5 ;  /* 0x3f00000040409820 */ /* 0x000fe20000400000 */
        /* <DEDUP_REMOVED lines=17> */
[----:B------:R-:W-:Y:S02]  /*2a00*/  WARPGROUP.DEPBAR.LE gsb0, 0x0 ;  /* 0x00008000000079c5 */ /* 0x000fe40000010000 */
[----:B------:R-:W-:Y:S01]  /*2a10*/  F2FP.F16.F32.PACK_AB R24, R49, R48 ;  /* 0x000000303118723e */ /* 0x000fe200000000ff */
[----:B------:R-:W-:Y:S01]  /*2a20*/  FADD R21, R21, R60 ;  /* 0x0000003c15157221 */ /* 0x000fe20000000000 */
[----:B------:R-:W-:Y:S01]  /*2a30*/  F2FP.F16.F32.PACK_AB R26, R53, R52 ;  /* 0x00000034351a723e */ /* 0x000fe200000000ff */
[----:B------:R-:W-:Y:S01]  /*2a40*/  @!P4 FMUL R69, R69, 0.5 ;  /* 0x3f0000004545c820 */ /* 0x000fe20000400000 */
[----:B------:R-:W-:Y:S01]  /*2a50*/  F2FP.F16.F32.PACK_AB R25, R51, R50 ;  /* 0x000000323319723e */ /* 0x000fe200000000ff */
[----:B---3--:R-:W-:Y:S01]  /*2a60*/  @!P1 FMUL R59, R59, R59 ;  /* 0x0000003b3b3b9220 */ /* 0x008fe20000400000 */
[----:B------:R-:W-:Y:S01]  /*2a70*/  F2FP.F16.F32.PACK_AB R27, R31, R54 ;  /* 0x000000361f1b723e */ /* 0x000fe200000000ff */
[----:B------:R-:W1:Y:S01]  /*2a80*/  MUFU.EX2 R61, R68 ;  /* 0x00000044003d7308 */ /* 0x000e620000000800 */
[----:B------:R-:W-:Y:S01]  /*2a90*/  FSETP.GEU.AND P2, PT, R66, -126, PT ;  /* 0xc2fc00004200780b */ /* 0x000fe20003f4e000 */
[----:B------:R-:W-:Y:S01]  /*2aa0*/  FADD R32, R32, R59 ;  /* 0x0000003b20207221 */ /* 0x000fe20000000000 */
[----:B------:R-:W-:Y:S01]  /*2ab0*/  WARPGROUP.ARRIVE ;  /* 0x00000000000079c5 */ /* 0x000fe20000000000 */
[----:B------:R-:W-:Y:S01]  /*2ac0*/  FSETP.GEU.AND P1, PT, R70, -126, PT ;  /* 0xc2fc00004600780b */ /* 0x000fe20003f2e000 */
[----:B--2---:R-:W-:Y:S01]  /*2ad0*/  @!P6 FMUL R62, R62, R62 ;  /* 0x0000003e3e3ee220 */ /* 0x004fe20000400000 */
[----:B------:R-:W-:-:S02]  /*2ae0*/  FSETP.GEU.AND P6, PT, R71, -126, PT ;  /* 0xc2fc00004700780b */ /* 0x000fc40003fce000 */
[----:B------:R-:W2:Y:S01]  /*2af0*/  MUFU.EX2 R58, R69 ;  /* 0x00000045003a7308 */ /* 0x000ea20000000800 */
[----:B------:R-:W-:Y:S01]  /*2b00*/  HGMMA.64x64x16.F32 R88, R24, gdesc[UR4].tnspB, R88, gsb0 ;  /* 0x40e0000418587df0 */ /* 0x000fe20008000858 */
[----:B------:R-:W-:Y:S01]  /*2b10*/  UIADD3 UR6, UR14, 0x600, URZ ;  /* 0x000006000e067890 */ /* 0x000fe2000fffe03f */
[----:B------:R-:W-:Y:S01]  /*2b20*/  FADD R33, R33, R62 ;  /* 0x0000003e21217221 */ /* 0x000fe20000000000 */
[----:B------:R-:W-:Y:S02]  /*2b30*/  UMOV UR7, 0x40000040 ;  /* 0x4000004000077882 */ /* 0x000fe40000000000 */
[----:B------:R-:W-:Y:S02]  /*2b40*/  @!P2 FMUL R66, R66, 0.5 ;  /* 0x3f0000004242a820 */ /* 0x000fe40000400000 */
[----:B------:R-:W3:Y:S01]  /*2b50*/  MUFU.EX2 R64, R67 ;  /* 0x0000004300407308 */ /* 0x000ee20000000800 */
[----:B------:R-:W-:Y:S01]  /*2b60*/  @!P1 FMUL R70, R70, 0.5 ;  /* 0x3f00000046469820 */ /* 0x000fe20000400000 */
[----:B-1----:R-:W-:Y:S01]  /*2b70*/  @!P3 FMUL R61, R61, R61 ;  /* 0x0000003d3d3db220 */ /* 0x002fe20000400000 */
[----:B------:R-:W-:Y:S01]  /*2b80*/  FSETP.GEU.AND P3, PT, R72, -126, PT ;  /* 0xc2fc00004800780b */ /* 0x000fe20003f6e000 */
[----:B------:R-:W-:-:S02]  /*2b90*/  @!P6 FMUL R71, R71, 0.5 ;  /* 0x3f0000004747e820 */ /* 0x000fc40000400000 */
[----:B------:R-:W-:Y:S02]  /*2ba0*/  FADD R36, R36, R61 ;  /* 0x0000003d24247221 */ /* 0x000fe40000000000 */
[----:B------:R-:W1:Y:S01]  /*2bb0*/  MUFU.EX2 R63, R66 ;  /* 0x00000042003f7308 */ /* 0x000e620000000800 */
[----:B--2---:R-:W-:Y:S01]  /*2bc0*/  @!P4 FMUL R58, R58, R58 ;  /* 0x0000003a3a3ac220 */ /* 0x004fe20000400000 */
[----:B------:R-:W-:-:S03]  /*2bd0*/  FSETP.GEU.AND P4, PT, R73, -126, PT ;  /* 0xc2fc00004900780b */ /* 0x000fc60003f8e000 */
[----:B------:R-:W-:-:S03]  /*2be0*/  FADD R37, R37, R58 ;  /* 0x0000003a25257221 */ /* 0x000fc60000000000 */
[----:B------:R-:W2:Y:S01]  /*2bf0*/  MUFU.EX2 R65, R70 ;  /* 0x0000004600417308 */ /* 0x000ea20000000800 */
[----:B---3--:R-:W-:Y:S01]  /*2c00*/  @!P5 FMUL R64, R64, R64 ;  /* 0x000000404040d220 */ /* 0x008fe20000400000 */
[----:B------:R-:W-:Y:S01]  /*2c10*/  @!P3 FMUL R72, R72, 0.5 ;  /* 0x3f0000004848b820 */ /* 0x000fe20000400000 */
[----:B------:R-:W-:Y:S02]  /*2c20*/  FSETP.GEU.AND P5, PT, R74, -126, PT ;  /* 0xc2fc00004a00780b */ /* 0x000fe40003fae000 */
[----:B------:R-:W-:Y:S02]  /*2c30*/  FADD R35, R35, R64 ;  /* 0x0000004023237221 */ /* 0x000fe40000000000 */
[----:B------:R-:W-:Y:S01]  /*2c40*/  @!P4 FMUL R73, R73, 0.5 ;  /* 0x3f0000004949c820 */ /* 0x000fe20000400000 */
[----:B------:R-:W3:Y:S01]  /*2c50*/  MUFU.EX2 R68, R71 ;  /* 0x0000004700447308 */ /* 0x000ee20000000800 */
[----:B-1----:R-:W-:Y:S01]  /*2c60*/  @!P2 FMUL R63, R63, R63 ;  /* 0x0000003f3f3fa220 */ /* 0x002fe20000400000 */
[----:B------:R-:W-:-:S03]  /*2c70*/  FSETP.GEU.AND P2, PT, R76, -126, PT ;  /* 0xc2fc00004c00780b */ /* 0x000fc60003f4e000 */
[----:B------:R-:W-:-:S03]  /*2c80*/  FADD R34, R34, R63 ;  /* 0x0000003f22227221 */ /* 0x000fc60000000000 */
[----:B------:R-:W1:Y:S01]  /*2c90*/  MUFU.EX2 R67, R72 ;  /* 0x0000004800437308 */ /* 0x000e620000000800 */
[----:B--2---:R-:W-:Y:S01]  /*2ca0*/  @!P1 FMUL R65, R65, R65 ;  /* 0x0000004141419220 */ /* 0x004fe20000400000 */
[----:B------:R-:W-:Y:S01]  /*2cb0*/  FSETP.GEU.AND P1, PT, R75, -126, PT ;  /* 0xc2fc00004b00780b */ /* 0x000fe20003f2e000 */
[----:B------:R-:W-:Y:S02]  /*2cc0*/  @!P5 FMUL R74, R74, 0.5 ;  /* 0x3f0000004a4ad820 */ /* 0x000fe40000400000 */
[----:B------:R-:W-:Y:S02]  /*2cd0*/  FADD R38, R38, R65 ;  /* 0x0000004126267221 */ /* 0x000fe40000000000 */
[----:B------:R-:W-:Y:S01]  /*2ce0*/  @!P2 FMUL R76, R76, 0.5 ;  /* 0x3f0000004c4ca820 */ /* 0x000fe20000400000 */
[----:B------:R-:W2:Y:S01]  /*2cf0*/  MUFU.EX2 R72, R73 ;  /* 0x0000004900487308 */ /* 0x000ea20000000800 */
[----:B---3--:R-:W-:Y:S01]  /*2d00*/  @!P6 FMUL R68, R68, R68 ;  /* 0x000000444444e220 */ /* 0x008fe20000400000 */
[----:B------:R-:W-:-:S03]  /*2d10*/  FSETP.GEU.AND P6, PT, R77, -126, PT ;  /* 0xc2fc00004d00780b */ /* 0x000fc60003fce000 */
[----:B------:R-:W-:Y:S02]  /*2d20*/  FADD R23, R23, R68 ;  /* 0x0000004417177221 */ /* 0x000fe40000000000 */
        /* <DEDUP_REMOVED lines=13> */
[----:B------:R-:W-:Y:S02]  /*2e00*/  F2FP.F16.F32.PACK_AB R24, R30, R39 ;  /* 0x000000271e18723e */ /* 0x000fe400000000ff */
[----:B------:R-:W-:Y:S01]  /*2e10*/  @!P4 FMUL R79, R79, 0.5 ;  /* 0x3f0000004f4fc820 */ /* 0x000fe20000400000 */
[----:B------:R-:W-:Y:S01]  /*2e20*/  F2FP.F16.F32.PACK_AB R26, R28, R47 ;  /* 0x0000002f1c1a723e */ /* 0x000fe200000000ff */
[----:B------:R-:W3:Y:S01]  /*2e30*/  MUFU.EX2 R70, R75 ;  /* 0x0000004b00467308 */ /* 0x000ee20000000800 */
[----:B------:R-:W-:Y:S01]  /*2e40*/  F2FP.F16.F32.PACK_AB R25, R56, R55 ;  /* 0x000000373819723e */ /* 0x000fe200000000ff */
[----:B-1----:R-:W-:Y:S01]  /*2e50*/  @!P5 FMUL R71, R71, R71 ;  /* 0x000000474747d220 */ /* 0x002fe20000400000 */
[----:B------:R-:W-:-:S03]  /*2e60*/  F2FP.F16.F32.PACK_AB R27, R60, R57 ;  /* 0x000000393c1b723e */ /* 0x000fc600000000ff */
[----:B------:R-:W-:Y:S01]  /*2e70*/  @!P2 FMUL R80, R80, 0.5 ;  /* 0x3f0000005050a820 */ /* 0x000fe20000400000 */
[----:B--2---:R-:W-:Y:S01]  /*2e80*/  @!P6 FMUL R66, R66, R66 ;  /* 0x000000424242e220 */ /* 0x004fe20000400000 */
[----:B------:R-:W-:Y:S01]  /*2e90*/  FSETP.GEU.AND P6, PT, R81, -126, PT ;  /* 0xc2fc00005100780b */ /* 0x000fe20003fce000 */
[----:B------:R-:W-:Y:S01]  /*2ea0*/  WARPGROUP.ARRIVE ;  /* 0x00000000000079c5 */ /* 0x000fe20000000000 */
[----:B------:R-:W1:Y:S01]  /*2eb0*/  MUFU.EX2 R73, R78 ;  /* 0x0000004e00497308 */ /* 0x000e620000000800 */
[----:B------:R-:W-:-:S04]  /*2ec0*/  FSETP.GEU.AND P5, PT, R84, -126, PT ;  /* 0xc2fc00005400780b */ /* 0x000fc80003fae000 */
[----:B------:R-:W-:Y:S01]  /*2ed0*/  HGMMA.64x64x16.F32 R88, R24, gdesc[UR4].tnspB, R88, gsb0 ;  /* 0x40e0000418587df0 */ /* 0x000fe20008000858 */
[----:B------:R-:W-:Y:S01]  /*2ee0*/  UIADD3 UR6, UR14, 0x680, URZ ;  /* 0x000006800e067890 */ /* 0x000fe2000fffe03f */
[----:B------:R-:W-:Y:S01]  /*2ef0*/  UMOV UR7, 0x40000040 ;  /* 0x4000004000077882 */ /* 0x000fe20000000000 */
[----:B------:R-:W2:Y:S01]  /*2f00*/  MUFU.EX2 R76, R79 ;  /* 0x0000004f004c7308 */ /* 0x000ea20000000800 */
[----:B---3--:R-:W-:Y:S02]  /*2f10*/  @!P1 FMUL R70, R70, R70 ;  /* 0x0000004646469220 */ /* 0x008fe40000400000 */
[----:B------:R-:W-:Y:S01]  /*2f20*/  @!P6 FMUL R81, R81, 0.5 ;  /* 0x3f0000005151e820 */ /* 0x000fe20000400000 */
[----:B------:R-:W-:Y:S02]  /*2f30*/  FSETP.GEU.AND P1, PT, R85, -126, PT ;  /* 0xc2fc00005500780b */ /* 0x000fe40003f2e000 */
[----:B------:R-:W-:Y:S01]  /*2f40*/  @!P5 FMUL R84, R84, 0.5 ;  /* 0x3f0000005454d820 */ /* 0x000fe20000400000 */
[----:B-1----:R-:W-:Y:S01]  /*2f50*/  @!P3 FMUL R73, R73, R73 ;  /* 0x000000494949b220 */ /* 0x002fe20000400000 */
[----:B------:R-:W1:Y:S01]  /*2f60*/  MUFU.EX2 R75, R80 ;  /* 0x00000050004b7308 */ /* 0x000e620000000800 */
[----:B------:R-:W-:-:S08]  /*2f70*/  FSETP.GEU.AND P3, PT, R83, -126, PT ;  /* 0xc2fc00005300780b */ /* 0x000fd00003f6e000 */
[----:B------:R-:W-:Y:S01]  /*2f80*/  @!P1 FMUL R85, R85, 0.5 ;  /* 0x3f00000055559820 */ /* 0x000fe20000400000 */
[----:B--2---:R-:W-:Y:S01]  /*2f90*/  @!P4 FMUL R76, R76, R76 ;  /* 0x0000004c4c4cc220 */ /* 0x004fe20000400000 */
[----:B------:R-:W-:Y:S01]  /*2fa0*/  FSETP.GEU.AND P4, PT, R82, -126, PT ;  /* 0xc2fc00005200780b */ /* 0x000fe20003f8e000 */
[----:B------:R-:W2:Y:S02]  /*2fb0*/  MUFU.EX2 R77, R84 ;  /* 0x00000054004d7308 */ /* 0x000ea40000000800 */
[----:B------:R-:W-:Y:S01]  /*2fc0*/  @!P3 FMUL R83, R83, 0.5 ;  /* 0x3f0000005353b820 */ /* 0x000fe20000400000 */
[----:B-1----:R-:W-:Y:S01]  /*2fd0*/  @!P2 FMUL R75, R75, R75 ;  /* 0x0000004b4b4ba220 */ /* 0x002fe20000400000 */
[----:B------:R-:W-:-:S04]  /*2fe0*/  FSETP.GEU.AND P2, PT, R86, -126, PT ;  /* 0xc2fc00005600780b */ /* 0x000fc80003f4e000 */
[----:B------:R-:W1:Y:S04]  /*2ff0*/  MUFU.EX2 R74, R85 ;  /* 0x00000055004a7308 */ /* 0x000e680000000800 */
[----:B------:R-:W-:-:S04]  /*3000*/  @!P4 FMUL R82, R82, 0.5 ;  /* 0x3f0000005252c820 */ /* 0x000fc80000400000 */
[----:B------:R-:W3:Y:S01]  /*3010*/  MUFU.EX2 R79, R82 ;  /* 0x00000052004f7308 */ /* 0x000ee20000000800 */
[----:B--2---:R-:W-:Y:S01]  /*3020*/  @!P5 FMUL R77, R77, R77 ;  /* 0x0000004d4d4dd220 */ /* 0x004fe20000400000 */
[----:B------:R-:W-:Y:S01]  /*3030*/  ISETP.GE.AND P5, PT, R11, 0x81, PT ;  /* 0x000000810b00780c */ /* 0x000fe20003fa6270 */
[----:B------:R-:W-:Y:S01]  /*3040*/  FADD R11, R48, R75 ;  /* 0x0000004b300b7221 */ /* 0x000fe20000000000 */
[----:B------:R-:W-:-:S03]  /*3050*/  @!P2 FMUL R86, R86, 0.5 ;  /* 0x3f0000005656a820 */ /* 0x000fc60000400000 */
[----:B------:R-:W-:Y:S01]  /*3060*/  FADD R11, R32, R11 ;  /* 0x0000000b200b7221 */ /* 0x000fe20000000000 */
[----:B------:R-:W2:Y:S01]  /*3070*/  MUFU.EX2 R78, R83 ;  /* 0x00000053004e7308 */ /* 0x000ea20000000800 */
[----:B-1----:R-:W-:Y:S01]  /*3080*/  @!P1 FMUL R74, R74, R74 ;  /* 0x0000004a4a4a9220 */ /* 0x002fe20000400000 */
[----:B---3--:R-:W-:Y:S01]  /*3090*/  @!P4 FMUL R79, R79, R79 ;  /* 0x0000004f4f4fc220 */ /* 0x008fe20000400000 */
[----:B--2---:R-:W-:Y:S01]  /*30a0*/  @!P3 FMUL R78, R78, R78 ;  /* 0x0000004e4e4eb220 */ /* 0x004fe20000400000 */
[----:B------:R-:W-:Y:S02]  /*30b0*/  WARPGROUP.DEPBAR.LE gsb0, 0x0 ;  /* 0x00008000000079c5 */ /* 0x000fe40000010000 */
[----:B------:R-:W-:Y:S02]  /*30c0*/  F2FP.F16.F32.PACK_AB R24, R62, R59 ;  /* 0x0000003b3e18723e */ /* 0x000fe400000000ff */
[----:B------:R-:W-:Y:S02]  /*30d0*/  F2FP.F16.F32.PACK_AB R26, R58, R61 ;  /* 0x0000003d3a1a723e */ /* 0x000fe400000000ff */
[----:B------:R-:W-:-:S02]  /*30e0*/  F2FP.F16.F32.PACK_AB R25, R64, R63 ;  /* 0x0000003f4019723e */ /* 0x000fc400000000ff */
[----:B------:R-:W-:-:S04]  /*30f0*/  F2FP.F16.F32.PACK_AB R27, R68, R65 ;  /* 0x00000041441b723e */ /* 0x000fc800000000ff */
[----:B------:R-:W-:-:S06]  /*3100*/  WARPGROUP.ARRIVE ;  /* 0x00000000000079c5 */ /* 0x000fcc0000000000 */
[----:B------:R-:W-:Y:S01]  /*3110*/  HGMMA.64x64x16.F32 R88, R24, gdesc[UR4].tnspB, R88, gsb0 ;  /* 0x40e0000418587df0 */ /* 0x000fe20008000858 */
[----:B------:R-:W-:Y:S01]  /*3120*/  UIADD3 UR6, UR14, 0x700, URZ ;  /* 0x000007000e067890 */ /* 0x000fe2000fffe03f */
[----:B------:R-:W-:Y:S01]  /*3130*/  UMOV UR7, 0x40000040 ;  /* 0x4000004000077882 */ /* 0x000fe20000000000 */
[----:B------:R-:W-:Y:S02]  /*3140*/  WARPGROUP.DEPBAR.LE gsb0, 0x0 ;  /* 0x00008000000079c5 */ /* 0x000fe40000010000 */
[----:B------:R-:W-:Y:S01]  /*3150*/  F2FP.F16.F32.PACK_AB R24, R72, R67 ;  /* 0x000000434818723e */ /* 0x000fe200000000ff */
[----:B------:R-:W-:Y:S01]  /*3160*/  FADD R67, R40, R67 ;  /* 0x0000004328437221 */ /* 0x000fe20000000000 */
[----:B------:R-:W-:Y:S01]  /*3170*/  F2FP.F16.F32.PACK_AB R26, R66, R69 ;  /* 0x00000045421a723e */ /* 0x000fe200000000ff */
[----:B------:R-:W-:Y:S01]  /*3180*/  FADD R72, R41, R72 ;  /* 0x0000004829487221 */ /* 0x000fe20000000000 */
[----:B------:R-:W-:Y:S01]  /*3190*/  F2FP.F16.F32.PACK_AB R25, R70, R71 ;  /* 0x000000474619723e */ /* 0x000fe200000000ff */
[----:B------:R-:W-:Y:S01]  /*31a0*/  FADD R69, R44, R69 ;  /* 0x000000452c457221 */ /* 0x000fe20000000000 */
[----:B------:R-:W-:Y:S01]  /*31b0*/  F2FP.F16.F32.PACK_AB R27, R76, R73 ;  /* 0x000000494c1b723e */ /* 0x000fe200000000ff */
[----:B------:R-:W-:Y:S01]  /*31c0*/  FADD R66, R45, R66 ;  /* 0x000000422d427221 */ /* 0x000fe20000000000 */
[----:B------:R-:W-:Y:S01]  /*31d0*/  FADD R71, R42, R71 ;  /* 0x000000472a477221 */ /* 0x000fe20000000000 */
[----:B------:R-:W-:Y:S01]  /*31e0*/  FADD R70, R43, R70 ;  /* 0x000000462b467221 */ /* 0x000fe20000000000 */
[----:B------:R-:W-:Y:S01]  /*31f0*/  WARPGROUP.ARRIVE ;  /* 0x00000000000079c5 */ /* 0x000fe20000000000 */
[----:B------:R-:W-:Y:S01]  /*3200*/  FADD R73, R46, R73 ;  /* 0x000000492e497221 */ /* 0x000fe20000000000 */
[----:B------:R-:W-:Y:S01]  /*3210*/  FADD R76, R29, R76 ;  /* 0x0000004c1d4c7221 */ /* 0x000fe20000000000 */
[----:B------:R-:W-:Y:S01]  /*3220*/  FADD R12, R12, R67 ;  /* 0x000000430c0c7221 */ /* 0x000fe20000000000 */
[----:B------:R-:W-:Y:S01]  /*3230*/  FADD R72, R15, R72 ;  /* 0x000000480f487221 */ /* 0x000fe20000000000 */
[----:B------:R-:W-:Y:S01]  /*3240*/  FADD R14, R14, R69 ;  /* 0x000000450e0e7221 */ /* 0x000fe20000000000 */
[----:B------:R-:W-:Y:S01]  /*3250*/  HGMMA.64x64x16.F32 R88, R24, gdesc[UR4].tnspB, R88, gsb0 ;  /* 0x40e0000418587df0 */ /* 0x000fe20008000858 */
[----:B------:R-:W-:Y:S01]  /*3260*/  UIADD3 UR6, UR14, 0x780, URZ ;  /* 0x000007800e067890 */ /* 0x000fe2000fffe03f */
[----:B------:R-:W-:Y:S01]  /*3270*/  FADD R17, R17, R66 ;  /* 0x0000004211117221 */ /* 0x000fe20000000000 */
[----:B------:R-:W-:Y:S01]  /*3280*/  UMOV UR7, 0x40000040 ;  /* 0x4000004000077882 */ /* 0x000fe20000000000 */
[----:B------:R-:W-:Y:S01]  /*3290*/  FADD R18, R18, R71 ;  /* 0x0000004712127221 */ /* 0x000fe20000000000 */
[----:B------:R-:W-:Y:S01]  /*32a0*/  FADD R19, R19, R70 ;  /* 0x0000004613137221 */ /* 0x000fe20000000000 */
[----:B------:R-:W-:Y:S01]  /*32b0*/  FADD R20, R20, R73 ;  /* 0x0000004914147221 */ /* 0x000fe20000000000 */
[----:B------:R-:W-:Y:S01]  /*32c0*/  FADD R21, R21, R76 ;  /* 0x0000004c15157221 */ /* 0x000fe20000000000 */
[----:B------:R-:W-:Y:S01]  /*32d0*/  IADD3 R15, R2, 0x12020, RZ ;  /* 0x00012020020f7810 */ /* 0x000fe20007ffe0ff */
[----:B------:R-:W-:Y:S01]  /*32e0*/  FADD R11, R12, R11 ;  /* 0x0000000b0c0b7221 */ /* 0x000fe20000000000 */
[----:B------:R-:W-:-:S02]  /*32f0*/  WARPGROUP.DEPBAR.LE gsb0, 0x0 ;  /* 0x00008000000079c5 */ /* 0x000fc40000010000 */
[----:B------:R-:W1:Y:S01]  /*3300*/  MUFU.EX2 R24, R81 ;  /* 0x0000005100187308 */ /* 0x000e620000000800 */
[----:B------:R-:W-:Y:S01]  /*3310*/  F2FP.F16.F32.PACK_AB R26, R74, R77 ;  /* 0x0000004d4a1a723e */ /* 0x000fe200000000ff */
[----:B------:R-:W-:Y:S01]  /*3320*/  FADD R77, R52, R77 ;  /* 0x0000004d344d7221 */ /* 0x000fe20000000000 */
[----:B------:R-:W-:Y:S01]  /*3330*/  F2FP.F16.F32.PACK_AB R25, R78, R79 ;  /* 0x0000004f4e19723e */ /* 0x000fe200000000ff */
[----:B------:R-:W-:Y:S01]  /*3340*/  FADD R74, R53, R74 ;  /* 0x0000004a354a7221 */ /* 0x000fe20000000000 */
[----:B------:R-:W-:Y:S01]  /*3350*/  FADD R79, R50, R79 ;  /* 0x0000004f324f7221 */ /* 0x000fe20000000000 */
[----:B------:R-:W-:Y:S01]  /*3360*/  FADD R78, R51, R78 ;  /* 0x0000004e334e7221 */ /* 0x000fe20000000000 */
[----:B------:R-:W-:Y:S01]  /*3370*/  FADD R77, R36, R77 ;  /* 0x0000004d244d7221 */ /* 0x000fe20000000000 */
[----:B------:R-:W2:Y:S01]  /*3380*/  MUFU.EX2 R81, R86 ;  /* 0x0000005600517308 */ /* 0x000ea20000000800 */
[----:B------:R-:W-:Y:S01]  /*3390*/  FADD R74, R37, R74 ;  /* 0x0000004a254a7221 */ /* 0x000fe20000000000 */
[----:B------:R-:W-:Y:S01]  /*33a0*/  FADD R79, R34, R79 ;  /* 0x0000004f224f7221 */ /* 0x000fe20000000000 */
[----:B------:R-:W-:Y:S01]  /*33b0*/  FADD R78, R35, R78 ;  /* 0x0000004e234e7221 */ /* 0x000fe20000000000 */
[----:B------:R-:W-:Y:S01]  /*33c0*/  FADD R14, R14, R77 ;  /* 0x0000004d0e0e7221 */ /* 0x000fe20000000000 */
[----:B------:R-:W-:Y:S01]  /*33d0*/  FADD R74, R17, R74 ;  /* 0x0000004a114a7221 */ /* 0x000fe20000000000 */
[----:B------:R-:W-:Y:S01]  /*33e0*/  FADD R18, R18, R79 ;  /* 0x0000004f12127221 */ /* 0x000fe20000000000 */
[----:B------:R-:W-:Y:S01]  /*33f0*/  FADD R19, R19, R78 ;  /* 0x0000004e13137221 */ /* 0x000fe20000000000 */
[----:B------:R-:W-:Y:S01]  /*3400*/  FADD R11, R11, R14 ;  /* 0x0000000e0b0b7221 */ /* 0x000fe20000000000 */
[----:B-1----:R-:W-:Y:S01]  /*3410*/  @!P6 FMUL R24, R24, R24 ;  /* 0x000000181818e220 */ /* 0x002fe20000400000 */
[----:B------:R-:W-:-:S03]  /*3420*/  FSETP.GEU.AND P6, PT, R22, -126, PT ;  /* 0xc2fc00001600780b */ /* 0x000fc60003fce000 */
[----:B------:R-:W-:Y:S01]  /*3430*/  FADD R30, R49, R24 ;  /* 0x00000018311e7221 */ /* 0x000fe20000000000 */
[----:B------:R-:W-:Y:S01]  /*3440*/  F2FP.F16.F32.PACK_AB R24, R24, R75 ;  /* 0x0000004b1818723e */ /* 0x000fe200000000ff */
[----:B--2---:R-:W-:Y:S02]  /*3450*/  @!P2 FMUL R81, R81, R81 ;  /* 0x000000515151a220 */ /* 0x004fe40000400000 */
[----:B------:R-:W-:-:S04]  /*3460*/  FADD R33, R33, R30 ;  /* 0x0000001e21217221 */ /* 0x000fc80000000000 */
[----:B------:R-:W-:Y:S02]  /*3470*/  FADD R33, R72, R33 ;  /* 0x0000002148217221 */ /* 0x000fe40000000000 */
[----:B------:R-:W-:Y:S02]  /*3480*/  @!P6 FMUL R22, R22, 0.5 ;  /* 0x3f0000001616e820 */ /* 0x000fe40000400000 */
[----:B------:R-:W-:-:S04]  /*3490*/  FADD R74, R33, R74 ;  /* 0x0000004a214a7221 */ /* 0x000fc80000000000 */
[----:B------:R-:W1:Y:S02]  /*34a0*/  MUFU.EX2 R22, R22 ;  /* 0x0000001600167308 */ /* 0x000e640000000800 */
[----:B-1----:R-:W-:-:S05]  /*34b0*/  @!P6 FMUL R22, R22, R22 ;  /* 0x000000161616e220 */ /* 0x002fca0000400000 */
[----:B------:R-:W-:Y:S01]  /*34c0*/  F2FP.F16.F32.PACK_AB R27, R22, R81 ;  /* 0x00000051161b723e */ /* 0x000fe200000000ff */
[----:B------:R-:W-:Y:S01]  /*34d0*/  FADD R81, R54, R81 ;  /* 0x0000005136517221 */ /* 0x000fe20000000000 */
[----:B------:R-:W-:Y:S02]  /*34e0*/  FADD R22, R31, R22 ;  /* 0x000000161f167221 */ /* 0x000fe40000000000 */
[----:B------:R-:W-:Y:S01]  /*34f0*/  WARPGROUP.ARRIVE ;  /* 0x00000000000079c5 */ /* 0x000fe20000000000 */
[----:B------:R-:W-:Y:S01]  /*3500*/  FADD R81, R38, R81 ;  /* 0x0000005126517221 */ /* 0x000fe20000000000 */
[----:B------:R-:W-:-:S03]  /*3510*/  FADD R22, R23, R22 ;  /* 0x0000001617167221 */ /* 0x000fc60000000000 */
[----:B------:R-:W-:Y:S01]  /*3520*/  FADD R81, R20, R81 ;  /* 0x0000005114517221 */ /* 0x000fe20000000000 */
[----:B------:R-:W-:Y:S01]  /*3530*/  HGMMA.64x64x16.F32 R88, R24, gdesc[UR4].tnspB, R88, gsb0 ;  /* 0x40e0000418587df0 */ /* 0x000fe20008000858 */
[----:B------:R-:W-:Y:S02]  /*3540*/  FADD R22, R21, R22 ;  /* 0x0000001615167221 */ /* 0x000fe40000000000 */
[----:B------:R-:W-:Y:S01]  /*3550*/  FADD R81, R18, R81 ;  /* 0x0000005112517221 */ /* 0x000fe20000000000 */
[----:B------:R-:W-:Y:S01]  /*3560*/  FADD R18, R11, R74 ;  /* 0x0000004a0b127221 */ /* 0x000fe20000000000 */
[----:B------:R-:W-:-:S04]  /*3570*/  FADD R22, R19, R22 ;  /* 0x0000001613167221 */ /* 0x000fc80000000000 */
[----:B------:R-:W-:Y:S01]  /*3580*/  FADD R17, R81, R22 ;  /* 0x0000001651117221 */ /* 0x000fe20000000000 */
[----:B------:R-:W-:Y:S02]  /*3590*/  WARPGROUP.DEPBAR.LE gsb0, 0x0 ;  /* 0x00008000000079c5 */ /* 0x000fe40000010000 */
[----:B------:R-:W-:-:S04]  /*35a0*/  PRMT R24, RZ, 0x654, R15 ;  /* 0x00000654ff187816 */ /* 0x000fc8000000000f */
[----:B------:R1:W-:Y:S01]  /*35b0*/  SYNCS.ARRIVE.TRANS64.RED.A1T0 RZ, [R24+URZ], RZ ;  /* 0x000000ff18ff79a7 */ /* 0x0003e2000810043f */
[----:B------:R-:W-:Y:S05]  /*35c0*/  @!P5 BRA `(.L_x_24) ;  /* 0x0000002c00a0d947 */ /* 0x000fea0003800000 */
[----:B------:R-:W-:Y:S01]  /*35d0*/  LOP3.LUT R10, R10, 0x1f, RZ, 0xc0, !PT ;  /* 0x0000001f0a0a7812 */ /* 0x000fe200078ec0ff */
[----:B------:R-:W-:Y:S01]  /*35e0*/  IMAD.MOV.U32 R12, RZ, RZ, 0x1 ;  /* 0x00000001ff0c7424 */ /* 0x000fe200078e00ff */
[----:B------:R-:W-:Y:S01]  /*35f0*/  MOV R121, R3 ;  /* 0x0000000300797202 */ /* 0x000fe20000000f00 */
[----:B------:R-:W-:Y:S01]  /*3600*/  ULDC.64 UR30, c[0x0][0x198] ;  /* 0x00006600001e7ab9 */ /* 0x000fe20000000a00 */
[----:B------:R-:W-:Y:S01]  /*3610*/  MOV R19, R0 ;  /* 0x0000000000137202 */ /* 0x000fe20000000f00 */
[----:B------:R-:W-:Y:S01]  /*3620*/  ULDC UR15, c[0x0][0x604] ;  /* 0x00018100000f7ab9 */ /* 0x000fe20000000800 */
[----:B------:R-:W-:-:S07]  /*3630*/  MOV R11, 0x2 ;  /* 0x00000002000b7802 */ /* 0x000fce0000000f00 */
.L_x_37:
[----:B------:R-:W-:Y:S01]  /*3640*/  LEA R3, R11, R2, 0x3 ;  /* 0x000000020b037211 */ /* 0x000fe200078e18ff */
[----:B------:R-:W-:Y:S05]  /*3650*/  YIELD ;  /* 0x0000000000007946 */ /* 0x000fea0003800000 */
[----:B------:R-:W-:-:S04]  /*3660*/  SHF.L.U32 R0, R4, 0x1f, RZ ;  /* 0x0000001f04007819 */ /* 0x000fc800000006ff */
[----:B------:R-:W2:Y:S02]  /*3670*/  SYNCS.PHASECHK.TRANS64.TRYWAIT P1, [R3+URZ+0x12000], R0 ;  /* 0x01200000030075a7 */ /* 0x000ea4000802017f */
[----:B--2---:R-:W-:Y:S05]  /*3680*/  @!P1 BRA `(.L_x_25) ;  /* 0x0000004000d09947 */ /* 0x004fea0003800000 */
.L_x_67:
[----:B------:R-:W-:Y:S05]  /*3690*/  WARPSYNC.ALL ;  /* 0x0000000000007948 */ /* 0x000fea0003800000 */
[----:B------:R-:W-:Y:S01]  /*36a0*/  LEA R22, R11, UR28, 0xa ;  /* 0x0000001c0b167c11 */ /* 0x000fe2000f8e50ff */
[----:B-1----:R-:W-:Y:S01]  /*36b0*/  WARPGROUP.ARRIVE ;  /* 0x00000000000079c5 */ /* 0x002fe20000000000 */
[----:B------:R-:W-:Y:S02]  /*36c0*/  MOV R23, 0x40000040 ;  /* 0x4000004000177802 */ /* 0x000fe40000000f00 */
[----:B------:R-:W-:Y:S02]  /*36d0*/  R2UR UR6, R22 ;  /* 0x00000000160672ca */ /* 0x000fe400000e0000 */
[----:B------:R-:W-:-:S02]  /*36e0*/  R2UR UR7, R23 ;  /* 0x00000000170772ca */ /* 0x000fc400000e0000 */
[----:B------:R-:W-:Y:S02]  /*36f0*/  IADD3 R20, R22, 0x2, RZ ;  /* 0x0000000216147810 */ /* 0x000fe40007ffe0ff */
[----:B------:R-:W-:Y:S02]  /*3700*/  MOV R21, 0x40000040 ;  /* 0x4000004000157802 */ /* 0x000fe40000000f00 */
[----:B------:R-:W-:Y:S01]  /*3710*/  R2UR UR18, R20 ;  /* 0x00000000141272ca */ /* 0x000fe200000e0000 */
[----:B------:R-:W-:Y:S01]  /*3720*/  VIADD R20, R22, 0x4 ;  /* 0x0000000416147836 */ /* 0x000fe20000000000 */
[----:B------:R-:W-:Y:S02]  /*3730*/  R2UR UR19, R21 ;  /* 0x00000000151372ca */ /* 0x000fe400000e0000 */
[----:B------:R-:W-:Y:S02]  /*3740*/  MOV R21, 0x40000040 ;  /* 0x4000004000157802 */ /* 0x000fe40000000f00 */
[----:B------:R-:W-:Y:S01]  /*3750*/  R2UR UR22, R20 ;  /* 0x00000000141672ca */ /* 0x000fe200000e0000 */
[----:B------:R-:W-:Y:S01]  /*3760*/  HGMMA.64x128x16.F32 R24, gdesc[UR4], RZ, !UPT, gsb0 ;  /* 0x01e00000041879f0 */ /* 0x000fe2000c0008ff */
[----:B------:R-:W-:-:S02]  /*3770*/  R2UR UR23, R21 ;  /* 0x00000000151772ca */ /* 0x000fc400000e0000 */
[----:B------:R-:W-:Y:S02]  /*3780*/  IADD3 R22, R22, 0x6, RZ ;  /* 0x0000000616167810 */ /* 0x000fe40007ffe0ff */
[----:B------:R-:W-:Y:S02]  /*3790*/  MOV R23, 0x40000040 ;  /* 0x4000004000177802 */ /* 0x000fe40000000f00 */
[----:B------:R-:W-:Y:S02]  /*37a0*/  R2UR UR26, R22 ;  /* 0x00000000161a72ca */ /* 0x000fe400000e0000 */
[----:B------:R-:W-:Y:S02]  /*37b0*/  R2UR UR27, R23 ;  /* 0x00000000171b72ca */ /* 0x000fe400000e0000 */
[----:B------:R-:W-:Y:S01]  /*37c0*/  ISETP.NE.AND P1, PT, R9, RZ, PT ;  /* 0x000000ff0900720c */ /* 0x000fe20003f25270 */
        /* <DEDUP_REMOVED lines=10> */
[----:B------:R-:W-:Y:S05]  /*3870*/  @P1 BRA `(.L_x_26) ;  /* 0x0000000000841947 */ /* 0x000fea0003800000 */
[----:B------:R-:W-:-:S13]  /*3880*/  ISETP.LT.OR P2, PT, R7, 0x1, !P0 ;  /* 0x000000010700780c */ /* 0x000fda0004741670 */
[----:B------:R-:W-:Y:S05]  /*3890*/  @P2 BRA `(.L_x_27) ;  /* 0x0000000000782947 */ /* 0x000fea0003800000 */
[----:B--2---:R-:W-:Y:S02]  /*38a0*/  LEA R0, R5, R2, 0x3 ;  /* 0x0000000205007211 */ /* 0x004fe400078e18ff */
[----:B------:R-:W-:Y:S02]  /*38b0*/  SHF.L.U32 R3, R6, 0x1f, RZ ;  /* 0x0000001f06037819 */ /* 0x000fe400000006ff */
[----:B------:R-:W-:Y:S02]  /*38c0*/  ISETP.NE.AND P3, PT, R16, RZ, PT ;  /* 0x000000ff1000720c */ /* 0x000fe40003f65270 */
[----:B------:R-:W1:Y:S02]  /*38d0*/  SYNCS.PHASECHK.TRANS64.TRYWAIT P2, [R0+URZ+0x12020], R3 ;  /* 0x01202003000075a7 */ /* 0x000e64000804017f */
[----:B-1----:R-:W-:Y:S09]  /*38e0*/  @!P2 BRA `(.L_x_28) ;  /* 0x00000040004ca947 */ /* 0x002ff20003800000 */
.L_x_68:
[----:B------:R-:W-:Y:S05]  /*38f0*/  @P3 BRA `(.L_x_29) ;  /* 0x0000000000143947 */ /* 0x000fea0003800000 */
[----:B------:R-:W-:Y:S02]  /*3900*/  ISETP.NE.AND P2, PT, R10, RZ, PT ;  /* 0x000000ff0a00720c */ /* 0x000fe40003f45270 */
[----:B-1----:R-:W-:-:S04]  /*3910*/  MOV R3, 0x4000 ;  /* 0x0000400000037802 */ /* 0x002fc80000000f00 */
[----:B------:R2:W-:Y:S07]  /*3920*/  SYNCS.ARRIVE.TRANS64 RZ, [R0+URZ+0x12000], R3 ;  /* 0x0120000300ff79a7 */ /* 0x0005ee000800003f */
[----:B------:R-:W-:Y:S05]  /*3930*/  @!P2 BRA `(.L_x_29) ;  /* 0x000000000004a947 */ /* 0x000fea0003800000 */
[----:B------:R-:W-:Y:S01]  /*3940*/  BPT.TRAP 0x1 ;  /* 0x000000040000795c */ /* 0x000fe20000300000 */
.L_x_29:
[----:B-12---:R-:W-:Y:S01]  /*3950*/  IMAD R3, R5, 0x4000, R2 ;  /* 0x0000400005037824 */ /* 0x006fe200078e0202 */
        /* <DEDUP_REMOVED lines=8> */
[----:B------:R-:W-:Y:S02]  /*39e0*/  UMOV UR34, URZ ;  /* 0x0000003f00227c82 */ /* 0x000fe40008000000 */
[----:B------:R-:W-:-:S03]  /*39f0*/  ISETP.NE.AND P2, PT, R5, 0x4, PT ;  /* 0x000000040500780c */ /* 0x000fc60003f45270 */
[----:B------:R-:W-:Y:S01]  /*3a00*/  USHF.L.U32 UR35, UR35, 0x7, URZ ;  /* 0x0000000723237899 */ /* 0x000fe2000800063f */
[----:B------:R-:W-:Y:S01]  /*3a10*/  SEL R3, RZ, 0x1, P2 ;  /* 0x00000001ff037807 */ /* 0x000fe20001000000 */
[----:B------:R-:W-:Y:S01]  /*3a20*/  UIADD3 UR33, UR33, 0x12000, URZ ;  /* 0x0001200021217890 */ /* 0x000fe2000fffe03f */
[----:B------:R-:W-:Y:S01]  /*3a30*/  SEL R5, R5, RZ, P2 ;  /* 0x000000ff05057207 */ /* 0x000fe20001000000 */
[----:B------:R-:W-:Y:S01]  /*3a40*/  UIADD3 UR32, UR32, 0x2000, URZ ;  /* 0x0000200020207890 */ /* 0x000fe2000fffe03f */
[----:B------:R-:W-:-:S08]  /*3a50*/  LOP3.LUT R6, R6, R3, RZ, 0x3c, !PT ;  /* 0x0000000306067212 */ /* 0x000fd000078e3cff */
[----:B------:R1:W-:Y:S02]  /*3a60*/  UTMALDG.4D [UR32], [UR6], desc[UR8] ;  /* 0x00000820060075b4 */ /* 0x0003e40008019000 */
[----:B-1----:R-:W-:Y:S01]  /*3a70*/  NOP ;  /* 0x0000000000007918 */ /* 0x002fe20000000000 */
.L_x_27:
[----:B------:R-:W-:-:S07]  /*3a80*/  IADD3 R7, R7, -0x1, RZ ;  /* 0xffffffff07077810 */ /* 0x000fce0007ffe0ff */
.L_x_26:
[----:B------:R-:W-:Y:S01]  /*3a90*/  IADD3 R11, R11, 0x1, RZ ;  /* 0x000000010b0b7810 */ /* 0x000fe20007ffe0ff */
[----:B------:R-:W-:Y:S05]  /*3aa0*/  WARPSYNC.ALL ;  /* 0x0000000000007948 */ /* 0x000fea0003800000 */
[----:B------:R-:W-:-:S04]  /*3ab0*/  ISETP.NE.AND P2, PT, R11, 0x4, PT ;  /* 0x000000040b00780c */ /* 0x000fc80003f45270 */
[----:B--2---:R-:W-:Y:S02]  /*3ac0*/  SEL R3, RZ, 0x1, P2 ;  /* 0x00000001ff037807 */ /* 0x004fe40001000000 */
[----:B------:R-:W-:Y:S02]  /*3ad0*/  SEL R11, R11, RZ, P2 ;  /* 0x000000ff0b0b7207 */ /* 0x000fe40001000000 */
[----:B------:R-:W-:Y:S02]  /*3ae0*/  LOP3.LUT R4, R4, R3, RZ, 0x3c, !PT ;  /* 0x0000000304047212 */ /* 0x000fe400078e3cff */
[----:B------:R-:W-:Y:S01]  /*3af0*/  FMNMX R0, R24, R121, !PT ;  /* 0x0000007918007209 */ /* 0x000fe20007800000 */
[----:B------:R-:W-:Y:S01]  /*3b00*/  BSSY B0, `(.L_x_30) ;  /* 0x0000064000007945 */ /* 0x000fe20003800000 */
        /* <DEDUP_REMOVED lines=63> */
[----:B------:R-:W-:Y:S01]  /*3f00*/  LEA R123, R12, R15, 0x3 ;  /* 0x0000000f0c7b7211 */ /* 0x000fe200078e18ff */
[----:B------:R-:W1:Y:S01]  /*3f10*/  SHFL.BFLY PT, R3, R14, 0x1, 0x1f ;  /* 0x0c201f000e037f89 */ /* 0x000e6200000e0000 */
[----:B------:R-:W-:Y:S02]  /*3f20*/  SHF.L.U32 R120, R4, 0x1f, RZ ;  /* 0x0000001f04787819 */ /* 0x000fe400000006ff */
[----:B------:R-:W-:Y:S01]  /*3f30*/  PRMT R123, RZ, 0x654, R123 ;  /* 0x00000654ff7b7816 */ /* 0x000fe2000000007b */
[----:B------:R-:W2:Y:S03]  /*3f40*/  SHFL.BFLY PT, R23, R20, 0x1, 0x1f ;  /* 0x0c201f0014177f89 */ /* 0x000ea600000e0000 */
[----:B------:R3:W-:Y:S01]  /*3f50*/  SYNCS.ARRIVE.TRANS64.RED.A1T0 RZ, [R123+URZ], RZ ;  /* 0x000000ff7bff79a7 */ /* 0x0007e2000810043f */
[----:B-1----:R-:W-:-:S02]  /*3f60*/  FMNMX R21, R14, R3, !PT ;  /* 0x000000030e157209 */ /* 0x002fc40007800000 */
[----:B--2---:R-:W-:-:S03]  /*3f70*/  FMNMX R122, R20, R23, !PT ;  /* 0x00000017147a7209 */ /* 0x004fc60007800000 */
[----:B------:R-:W1:Y:S04]  /*3f80*/  SHFL.BFLY PT, R0, R21, 0x2, 0x1f ;  /* 0x0c401f0015007f89 */ /* 0x000e6800000e0000 */
[----:B------:R-:W2:Y:S01]  /*3f90*/  SHFL.BFLY PT, R23, R122, 0x2, 0x1f ;  /* 0x0c401f007a177f89 */ /* 0x000ea200000e0000 */
[----:B-1----:R-:W-:Y:S02]  /*3fa0*/  FMNMX R3, R21, R0, !PT ;  /* 0x0000000015037209 */ /* 0x002fe40007800000 */
[----:B--2---:R-:W-:Y:S02]  /*3fb0*/  FMNMX R0, R122, R23, !PT ;  /* 0x000000177a007209 */ /* 0x004fe40007800000 */
[----:B------:R-:W-:Y:S02]  /*3fc0*/  FSETP.NEU.AND P2, PT, R3, -INF , PT ;  /* 0xff8000000300780b */ /* 0x000fe40003f4d000 */
[----:B------:R-:W-:-:S02]  /*3fd0*/  FSETP.NEU.AND P3, PT, R0, -INF , PT ;  /* 0xff8000000000780b */ /* 0x000fc40003f6d000 */
[----:B------:R-:W-:Y:S02]  /*3fe0*/  LEA R23, R11, R2, 0x3 ;  /* 0x000000020b177211 */ /* 0x000fe400078e18ff */
[----:B------:R-:W-:Y:S02]  /*3ff0*/  FSEL R22, R3, RZ, P2 ;  /* 0x000000ff03167208 */ /* 0x000fe40001000000 */
[----:B------:R-:W-:Y:S01]  /*4000*/  FSEL R20, R0, RZ, P3 ;  /* 0x000000ff00147208 */ /* 0x000fe20001800000 */
[----:B------:R-:W1:Y:S02]  /*4010*/  SYNCS.PHASECHK.TRANS64.TRYWAIT P6, [R23+URZ+0x12000], R120 ;  /* 0x01200078170075a7 */ /* 0x000e6400080c017f */
[----:B------:R-:W-:Y:S02]  /*4020*/  FADD R14, -R22, R121 ;  /* 0x00000079160e7221 */ /* 0x000fe40000000100 */
[----:B------:R-:W-:Y:S02]  /*4030*/  FADD R19, -R20, R19 ;  /* 0x0000001314137221 */ /* 0x000fe40000000100 */
[----:B------:R-:W-:Y:S01]  /*4040*/  FMUL R21, R14, UR15 ;  /* 0x0000000f0e157c20 */ /* 0x000fe20008400000 */
[----:B------:R-:W-:Y:S01]  /*4050*/  FMUL R14, R20, UR15 ;  /* 0x0000000f140e7c20 */ /* 0x000fe20008400000 */
[----:B------:R-:W-:-:S03]  /*4060*/  FMUL R19, R19, UR15 ;  /* 0x0000000f13137c20 */ /* 0x000fc60008400000 */
[----:B------:R-:W-:Y:S01]  /*4070*/  FSETP.GEU.AND P2, PT, R21, -126, PT ;  /* 0xc2fc00001500780b */ /* 0x000fe20003f4e000 */
[--C-:B------:R-:W-:Y:S01]  /*4080*/  FFMA R26, R26, UR15, -R14.reuse ;  /* 0x0000000f1a1a7c23 */ /* 0x100fe2000800080e */
[----:B------:R-:W-:Y:S01]  /*4090*/  FSETP.GEU.AND P3, PT, R19, -126, PT ;  /* 0xc2fc00001300780b */ /* 0x000fe20003f6e000 */
[--C-:B------:R-:W-:Y:S01]  /*40a0*/  FFMA R27, R27, UR15, -R14.reuse ;  /* 0x0000000f1b1b7c23 */ /* 0x100fe2000800080e */
[----:B------:R-:W-:Y:S02]  /*40b0*/  FFMA R30, R30, UR15, -R14 ;  /* 0x0000000f1e1e7c23 */ /* 0x000fe4000800080e */
[----:B------:R-:W-:Y:S02]  /*40c0*/  FSETP.GEU.AND P4, PT, R26, -126, PT ;  /* 0xc2fc00001a00780b */ /* 0x000fe40003f8e000 */
[----:B------:R-:W-:-:S05]  /*40d0*/  FSETP.GEU.AND P5, PT, R27, -126, PT ;  /* 0xc2fc00001b00780b */ /* 0x000fca0003fae000 */
[----:B------:R-:W-:Y:S02]  /*40e0*/  @!P2 FMUL R21, R21, 0.5 ;  /* 0x3f0000001515a820 */ /* 0x000fe40000400000 */
[----:B------:R-:W-:-:S04]  /*40f0*/  @!P3 FMUL R19, R19, 0.5 ;  /* 0x3f0000001313b820 */ /* 0x000fc80000400000 */
[----:B------:R-:W2:Y:S01]  /*4100*/  MUFU.EX2 R21, R21 ;  /* 0x0000001500157308 */ /* 0x000ea20000000800 */
[----:B------:R-:W-:-:S07]  /*4110*/  @!P4 FMUL R26, R26, 0.5 ;  /* 0x3f0000001a1ac820 */ /* 0x000fce0000400000 */
[----:B------:R3:W4:Y:S01]  /*4120*/  MUFU.EX2 R20, R19 ;  /* 0x0000001300147308 */ /* 0x0007220000000800 */
[----:B-1----:R-:W-:Y:S05]  /*4130*/  @!P6 BRA `(.L_x_31) ;  /* 0x00000038004ce947 */ /* 0x002fea0003800000 */
.L_x_69:
[----:B------:R-:W-:Y:S05]  /*4140*/  BSYNC B0 ;  /* 0x0000000000007941 */ /* 0x000fea0003800000 */
.L_x_30:
[----:B------:R-:W-:Y:S01]  /*4150*/  FSETP.GEU.AND P6, PT, R30, -126, PT ;  /* 0xc2fc00001e00780b */ /* 0x000fe20003fce000 */
[----:B---3--:R-:W-:Y:S01]  /*4160*/  FMUL R19, R22, UR15 ;  /* 0x0000000f16137c20 */ /* 0x008fe20008400000 */
[----:B------:R-:W-:Y:S01]  /*4170*/  @!P5 FMUL R27, R27, 0.5 ;  /* 0x3f0000001b1bd820 */ /* 0x000fe20000400000 */
[--C-:B------:R-:W-:Y:S01]  /*4180*/  FFMA R31, R31, UR15, -R14.reuse ;  /* 0x0000000f1f1f7c23 */ /* 0x100fe2000800080e */
[----:B------:R1:W3:Y:S01]  /*4190*/  MUFU.EX2 R23, R26 ;  /* 0x0000001a00177308 */ /* 0x0002e20000000800 */
[--C-:B------:R-:W-:Y:S01]  /*41a0*/  FFMA R24, R24, UR15, -R19.reuse ;  /* 0x0000000f18187c23 */ /* 0x100fe20008000813 */
[----:B--2---:R-:W-:Y:S01]  /*41b0*/  @!P2 FMUL R21, R21, R21 ;  /* 0x000000151515a220 */ /* 0x004fe20000400000 */
[----:B----4-:R-:W-:Y:S01]  /*41c0*/  @!P3 FMUL R20, R20, R20 ;  /* 0x000000141414b220 */ /* 0x010fe20000400000 */
[----:B------:R-:W-:Y:S01]  /*41d0*/  FSETP.GEU.AND P2, PT, R31, -126, PT ;  /* 0xc2fc00001f00780b */ /* 0x000fe20003f4e000 */
[--C-:B------:R-:W-:Y:S01]  /*41e0*/  FFMA R25, R25, UR15, -R19.reuse ;  /* 0x0000000f19197c23 */ /* 0x100fe20008000813 */
[----:B------:R-:W-:Y:S01]  /*41f0*/  FSETP.GEU.AND P3, PT, R24, -126, PT ;  /* 0xc2fc00001800780b */ /* 0x000fe20003f6e000 */
[--C-:B------:R-:W-:Y:S01]  /*4200*/  FFMA R29, R29, UR15, -R19.reuse ;  /* 0x0000000f1d1d7c23 */ /* 0x100fe20008000813 */
[----:B------:R2:W4:Y:S01]  /*4210*/  MUFU.EX2 R22, R27 ;  /* 0x0000001b00167308 */ /* 0x0005220000000800 */
[----:B------:R-:W-:Y:S01]  /*4220*/  @!P6 FMUL R30, R30, 0.5 ;  /* 0x3f0000001e1ee820 */ /* 0x000fe20000400000 */
[--C-:B-1----:R-:W-:Y:S01]  /*4230*/  FFMA R26, R28, UR15, -R19.reuse ;  /* 0x0000000f1c1a7c23 */ /* 0x102fe20008000813 */
[----:B------:R-:W-:Y:S01]  /*4240*/  IMAD.MOV.U32 R123, RZ, RZ, 0x40000040 ;  /* 0x40000040ff7b7424 */ /* 0x000fe200078e00ff */
[----:B------:R-:W-:Y:S01]  /*4250*/  LEA R122, R11, UR14, 0xa ;  /* 0x0000000e0b7a7c11 */ /* 0x000fe2000f8e50ff */
[----:B------:R-:W-:Y:S05]  /*4260*/  WARPSYNC.ALL ;  /* 0x0000000000007948 */ /* 0x000fea0003800000 */
[----:B------:R-:W1:Y:S01]  /*4270*/  MUFU.EX2 R30, R30 ;  /* 0x0000001e001e7308 */ /* 0x000e620000000800 */
[----:B------:R-:W-:Y:S01]  /*4280*/  @!P2 FMUL R31, R31, 0.5 ;  /* 0x3f0000001f1fa820 */ /* 0x000fe20000400000 */
[----:B---3--:R-:W-:Y:S01]  /*4290*/  @!P4 FMUL R23, R23, R23 ;  /* 0x000000171717c220 */ /* 0x008fe20000400000 */
[----:B------:R-:W-:Y:S01]  /*42a0*/  @!P3 FMUL R24, R24, 0.5 ;  /* 0x3f0000001818b820 */ /* 0x000fe20000400000 */
[----:B------:R-:W-:Y:S01]  /*42b0*/  FSETP.GEU.AND P4, PT, R25, -126, PT ;  /* 0xc2fc00001900780b */ /* 0x000fe20003f8e000 */
[--C-:B--2---:R-:W-:Y:S01]  /*42c0*/  FFMA R27, R32, UR15, -R19.reuse ;  /* 0x0000000f201b7c23 */ /* 0x104fe20008000813 */
[----:B------:R-:W-:Y:S01]  /*42d0*/  R2UR UR6, R122 ;  /* 0x000000007a0672ca */ /* 0x000fe200000e0000 */
[----:B----4-:R-:W-:Y:S01]  /*42e0*/  @!P5 FMUL R22, R22, R22 ;  /* 0x000000161616d220 */ /* 0x010fe20000400000 */
[----:B------:R-:W-:Y:S01]  /*42f0*/  FSETP.GEU.AND P5, PT, R26, -126, PT ;  /* 0xc2fc00001a00780b */ /* 0x000fe20003fae000 */
[----:B------:R-:W2:Y:S01]  /*4300*/  MUFU.EX2 R31, R31 ;  /* 0x0000001f001f7308 */ /* 0x000ea20000000800 */
[----:B------:R-:W-:Y:S01]  /*4310*/  R2UR UR7, R123 ;  /* 0x000000007b0772ca */ /* 0x000fe200000e0000 */
[--C-:B------:R-:W-:Y:S01]  /*4320*/  FFMA R120, R34, UR15, -R14.reuse ;  /* 0x0000000f22787c23 */ /* 0x100fe2000800080e */
[-C--:B------:R-:W-:Y:S01]  /*4330*/  FMUL R88, R88, R21.reuse ;  /* 0x0000001558587220 */ /* 0x080fe20000400000 */
[-C--:B------:R-:W-:Y:S01]  /*4340*/  FMUL R89, R89, R21.reuse ;  /* 0x0000001559597220 */ /* 0x080fe20000400000 */
[-C--:B------:R-:W-:Y:S01]  /*4350*/  FMUL R92, R92, R21.reuse ;  /* 0x000000155c5c7220 */ /* 0x080fe20000400000 */
[-C--:B------:R-:W-:Y:S01]  /*4360*/  FMUL R93, R93, R21.reuse ;  /* 0x000000155d5d7220 */ /* 0x080fe20000400000 */
[-C--:B------:R-:W-:Y:S01]  /*4370*/  FMUL R96, R96, R21.reuse ;  /* 0x0000001560607220 */ /* 0x080fe20000400000 */
[----:B-1----:R-:W-:Y:S01]  /*4380*/  @!P6 FMUL R30, R30, R30 ;  /* 0x0000001e1e1ee220 */ /* 0x002fe20000400000 */
[----:B------:R-:W-:Y:S01]  /*4390*/  FSETP.GEU.AND P6, PT, R29, -126, PT ;  /* 0xc2fc00001d00780b */ /* 0x000fe20003fce000 */
[----:B------:R1:W3:Y:S01]  /*43a0*/  MUFU.EX2 R28, R24 ;  /* 0x00000018001c7308 */ /* 0x0002e20000000800 */
[----:B------:R-:W-:Y:S01]  /*43b0*/  @!P4 FMUL R25, R25, 0.5 ;  /* 0x3f0000001919c820 */ /* 0x000fe20000400000 */
[----:B------:R-:W-:Y:S01]  /*43c0*/  @!P5 FMUL R26, R26, 0.5 ;  /* 0x3f0000001a1ad820 */ /* 0x000fe20000400000 */
[-C--:B------:R-:W-:Y:S01]  /*43d0*/  FMUL R97, R97, R21.reuse ;  /* 0x0000001561617220 */ /* 0x080fe20000400000 */
[-C--:B------:R-:W-:Y:S01]  /*43e0*/  FMUL R100, R100, R21.reuse ;  /* 0x0000001564647220 */ /* 0x080fe20000400000 */
[-C--:B------:R-:W-:Y:S01]  /*43f0*/  FMUL R101, R101, R21.reuse ;  /* 0x0000001565657220 */ /* 0x080fe20000400000 */
[----:B------:R-:W-:Y:S01]  /*4400*/  FMUL R104, R104, R21 ;  /* 0x0000001568687220 */ /* 0x000fe20000400000 */
[----:B--2---:R-:W-:Y:S01]  /*4410*/  @!P2 FMUL R31, R31, R31 ;  /* 0x0000001f1f1fa220 */ /* 0x004fe20000400000 */
[----:B------:R-:W2:Y:S01]  /*4420*/  MUFU.EX2 R121, R25 ;  /* 0x0000001900797308 */ /* 0x000ea20000000800 */
[--C-:B-1----:R-:W-:Y:S01]  /*4430*/  FFMA R24, R33, UR15, -R19.reuse ;  /* 0x0000000f21187c23 */ /* 0x102fe20008000813 */
[----:B------:R-:W-:Y:S01]  /*4440*/  FSETP.GEU.AND P2, PT, R27, -126, PT ;  /* 0xc2fc00001b00780b */ /* 0x000fe20003f4e000 */
[-C--:B------:R-:W-:Y:S01]  /*4450*/  FMUL R105, R105, R21.reuse ;  /* 0x0000001569697220 */ /* 0x080fe20000400000 */
[----:B------:R-:W-:Y:S01]  /*4460*/  @!P6 FMUL R29, R29, 0.5 ;  /* 0x3f0000001d1de820 */ /* 0x000fe20000400000 */
[-C--:B------:R-:W-:Y:S01]  /*4470*/  FMUL R108, R108, R21.reuse ;  /* 0x000000156c6c7220 */ /* 0x080fe20000400000 */
[-C--:B------:R-:W-:Y:S01]  /*4480*/  FMUL R109, R109, R21.reuse ;  /* 0x000000156d6d7220 */ /* 0x080fe20000400000 */
[-C--:B------:R-:W-:Y:S01]  /*4490*/  FMUL R112, R112, R21.reuse ;  /* 0x0000001570707220 */ /* 0x080fe20000400000 */
[----:B------:R-:W1:Y:S01]  /*44a0*/  MUFU.EX2 R32, R26 ;  /* 0x0000001a00207308 */ /* 0x000e620000000800 */
[----:B---3--:R-:W-:Y:S01]  /*44b0*/  @!P3 FMUL R28, R28, R28 ;  /* 0x0000001c1c1cb220 */ /* 0x008fe20000400000 */
[----:B------:R-:W-:Y:S01]  /*44c0*/  FSETP.GEU.AND P3, PT, R24, -126, PT ;  /* 0xc2fc00001800780b */ /* 0x000fe20003f6e000 */
[-C--:B------:R-:W-:Y:S01]  /*44d0*/  FMUL R113, R113, R21.reuse ;  /* 0x0000001571717220 */ /* 0x080fe20000400000 */
[-C--:B------:R-:W-:Y:S01]  /*44e0*/  FMUL R116, R116, R21.reuse ;  /* 0x0000001574747220 */ /* 0x080fe20000400000 */
[----:B------:R-:W-:Y:S01]  /*44f0*/  FMUL R117, R117, R21 ;  /* 0x0000001575757220 */ /* 0x000fe20000400000 */
[-C--:B------:R-:W-:Y:S01]  /*4500*/  FMUL R90, R90, R20.reuse ;  /* 0x000000145a5a7220 */ /* 0x080fe20000400000 */
[----:B------:R-:W-:Y:S01]  /*4510*/  @!P2 FMUL R27, R27, 0.5 ;  /* 0x3f0000001b1ba820 */ /* 0x000fe20000400000 */
[----:B------:R-:W3:Y:S01]  /*4520*/  MUFU.EX2 R33, R29 ;  /* 0x0000001d00217308 */ /* 0x000ee20000000800 */
[----:B--2---:R-:W-:Y:S01]  /*4530*/  @!P4 FMUL R121, R121, R121 ;  /* 0x000000797979c220 */ /* 0x004fe20000400000 */
[-C--:B------:R-:W-:Y:S01]  /*4540*/  FMUL R91, R91, R20.reuse ;  /* 0x000000145b5b7220 */ /* 0x080fe20000400000 */
[-C--:B------:R-:W-:Y:S01]  /*4550*/  FMUL R94, R94, R20.reuse ;  /* 0x000000145e5e7220 */ /* 0x080fe20000400000 */
[-C--:B------:R-:W-:Y:S01]  /*4560*/  FMUL R95, R95, R20.reuse ;  /* 0x000000145f5f7220 */ /* 0x080fe20000400000 */
[-C--:B------:R-:W-:Y:S01]  /*4570*/  FMUL R98, R98, R20.reuse ;  /* 0x0000001462627220 */ /* 0x080fe20000400000 */
[-C--:B------:R-:W-:Y:S01]  /*4580*/  FMUL R99, R99, R20.reuse ;  /* 0x0000001463637220 */ /* 0x080fe20000400000 */
[----:B------:R-:W-:Y:S01]  /*4590*/  @!P3 FMUL R24, R24, 0.5 ;  /* 0x3f0000001818b820 */ /* 0x000fe20000400000 */
[----:B------:R-:W-:Y:S01]  /*45a0*/  FMUL R102, R102, R20 ;  /* 0x0000001466667220 */ /* 0x000fe20000400000 */
[----:B-1----:R-:W-:Y:S01]  /*45b0*/  @!P5 FMUL R32, R32, R32 ;  /* 0x000000202020d220 */ /* 0x002fe20000400000 */
[-C--:B------:R-:W-:Y:S01]  /*45c0*/  FMUL R103, R103, R20.reuse ;  /* 0x0000001467677220 */ /* 0x080fe20000400000 */
[-C--:B------:R-:W-:Y:S01]  /*45d0*/  FMUL R106, R106, R20.reuse ;  /* 0x000000146a6a7220 */ /* 0x080fe20000400000 */
[-C--:B------:R-:W-:Y:S01]  /*45e0*/  FMUL R107, R107, R20.reuse ;  /* 0x000000146b6b7220 */ /* 0x080fe20000400000 */
[-C--:B------:R-:W-:Y:S01]  /*45f0*/  FMUL R110, R110, R20.reuse ;  /* 0x000000146e6e7220 */ /* 0x080fe20000400000 */
[-C--:B------:R-:W-:Y:S01]  /*4600*/  FMUL R111, R111, R20.reuse ;  /* 0x000000146f6f7220 */ /* 0x080fe20000400000 */
[-C--:B------:R-:W-:Y:S01]  /*4610*/  FMUL R114, R114, R20.reuse ;  /* 0x0000001472727220 */ /* 0x080fe20000400000 */
[-C--:B------:R-:W-:Y:S01]  /*4620*/  FMUL R115, R115, R20.reuse ;  /* 0x0000001473737220 */ /* 0x080fe20000400000 */
[----:B---3--:R-:W-:Y:S01]  /*4630*/  @!P6 FMUL R33, R33, R33 ;  /* 0x000000212121e220 */ /* 0x008fe20000400000 */
[-C--:B------:R-:W-:Y:S01]  /*4640*/  FMUL R118, R118, R20.reuse ;  /* 0x0000001476767220 */ /* 0x080fe20000400000 */
[----:B------:R-:W-:Y:S01]  /*4650*/  FMUL R119, R119, R20 ;  /* 0x0000001477777220 */ /* 0x000fe20000400000 */
[----:B------:R1:W2:Y:S01]  /*4660*/  MUFU.EX2 R34, R27 ;  /* 0x0000001b00227308 */ /* 0x0002a20000000800 */
[----:B------:R-:W-:Y:S01]  /*4670*/  F2FP.F16.F32.PACK_AB R25, R22, R23 ;  /* 0x000000171619723e */ /* 0x000fe200000000ff */
[--C-:B------:R-:W-:Y:S01]  /*4680*/  FFMA R123, R35, UR15, -R14.reuse ;  /* 0x0000000f237b7c23 */ /* 0x100fe2000800080e */
[----:B------:R-:W-:Y:S01]  /*4690*/  F2FP.F16.F32.PACK_AB R26, R33, R32 ;  /* 0x00000020211a723e */ /* 0x000fe200000000ff */
[--C-:B------:R-:W-:Y:S01]  /*46a0*/  FFMA R37, R37, UR15, -R19.reuse ;  /* 0x0000000f25257c23 */ /* 0x100fe20008000813 */
[----:B------:R-:W-:Y:S01]  /*46b0*/  FSETP.GEU.AND P4, PT, R120, -126, PT ;  /* 0xc2fc00007800780b */ /* 0x000fe20003f8e000 */
[--C-:B------:R-:W-:Y:S01]  /*46c0*/  FFMA R124, R40, UR15, -R19.reuse ;  /* 0x0000000f287c7c23 */ /* 0x100fe20008000813 */
[----:B------:R-:W-:Y:S01]  /*46d0*/  FSETP.GEU.AND P5, PT, R123, -126, PT ;  /* 0xc2fc00007b00780b */ /* 0x000fe20003fae000 */
[----:B------:R3:W4:Y:S01]  /*46e0*/  MUFU.EX2 R29, R24 ;  /* 0x00000018001d7308 */ /* 0x0007220000000800 */
[----:B-1----:R-:W-:Y:S01]  /*46f0*/  F2FP.F16.F32.PACK_AB R27, R31, R30 ;  /* 0x0000001e1f1b723e */ /* 0x002fe200000000ff */
[--C-:B------:R-:W-:Y:S01]  /*4700*/  FFMA R125, R41, UR15, -R19.reuse ;  /* 0x0000000f297d7c23 */ /* 0x100fe20008000813 */
[--C-:B------:R-:W-:Y:S01]  /*4710*/  FFMA R45, R45, UR15, -R19.reuse ;  /* 0x0000000f2d2d7c23 */ /* 0x100fe20008000813 */
[--C-:B------:R-:W-:Y:S01]  /*4720*/  FFMA R53, R53, UR15, -R19.reuse ;  /* 0x0000000f35357c23 */ /* 0x100fe20008000813 */
[--C-:B------:R-:W-:Y:S01]  /*4730*/  FFMA R59, R59, UR15, -R14.reuse ;  /* 0x0000000f3b3b7c23 */ /* 0x100fe2000800080e */
[--C-:B------:R-:W-:Y:S01]  /*4740*/  FFMA R62, R62, UR15, -R14.reuse ;  /* 0x0000000f3e3e7c23 */ /* 0x100fe2000800080e */
[--C-:B------:R-:W-:Y:S01]  /*4750*/  FFMA R63, R63, UR15, -R14.reuse ;  /* 0x0000000f3f3f7c23 */ /* 0x100fe2000800080e */
[--C-:B------:R-:W-:Y:S01]  /*4760*/  FFMA R64, R64, UR15, -R19.reuse ;  /* 0x0000000f40407c23 */ /* 0x100fe20008000813 */
[----:B---3--:R-:W-:Y:S01]  /*4770*/  F2FP.F16.F32.PACK_AB R24, R121, R28 ;  /* 0x0000001c7918723e */ /* 0x008fe200000000ff */
[----:B------:R-:W-:Y:S01]  /*4780*/  @!P4 FMUL R120, R120, 0.5 ;  /* 0x3f0000007878c820 */ /* 0x000fe20000400000 */
[----:B--2---:R-:W-:Y:S01]  /*4790*/  @!P2 FMUL R34, R34, R34 ;  /* 0x000000222222a220 */ /* 0x004fe20000400000 */
[----:B------:R-:W-:Y:S01]  /*47a0*/  FSETP.GEU.AND P2, PT, R37, -126, PT ;  /* 0xc2fc00002500780b */ /* 0x000fe20003f4e000 */
[----:B------:R-:W-:Y:S01]  /*47b0*/  WARPGROUP.ARRIVE ;  /* 0x00000000000079c5 */ /* 0x000fe20000000000 */
[----:B------:R1:W2:Y:S01]  /*47c0*/  MUFU.EX2 R35, R120 ;  /* 0x0000007800237308 */ /* 0x0002a20000000800 */
[----:B------:R-:W-:Y:S01]  /*47d0*/  @!P5 FMUL R123, R123, 0.5 ;  /* 0x3f0000007b7bd820 */ /* 0x000fe20000400000 */
[--C-:B------:R-:W-:Y:S01]  /*47e0*/  FFMA R65, R65, UR15, -R19.reuse ;  /* 0x0000000f41417c23 */ /* 0x100fe20008000813 */
[----:B----4-:R-:W-:Y:S01]  /*47f0*/  @!P3 FMUL R29, R29, R29 ;  /* 0x0000001d1d1db220 */ /* 0x010fe20000400000 */
[--C-:B------:R-:W-:Y:S01]  /*4800*/  FFMA R66, R66, UR15, -R14.reuse ;  /* 0x0000000f42427c23 */ /* 0x100fe2000800080e */
[----:B------:R-:W-:Y:S01]  /*4810*/  HGMMA.64x64x16.F32 R88, R24, gdesc[UR4].tnspB, R88, gsb0 ;  /* 0x40e0000418587df0 */ /* 0x000fe20008000858 */
[--C-:B------:R-:W-:Y:S01]  /*4820*/  FFMA R67, R67, UR15, -R14.reuse ;  /* 0x0000000f43437c23 */ /* 0x100fe2000800080e */
[--C-:B------:R-:W-:Y:S01]  /*4830*/  FFMA R70, R70, UR15, -R14.reuse ;  /* 0x0000000f46467c23 */ /* 0x100fe2000800080e */
[--C-:B------:R-:W-:Y:S01]  /*4840*/  FFMA R71, R71, UR15, -R14.reuse ;  /* 0x0000000f47477c23 */ /* 0x100fe2000800080e */
[--C-:B-1----:R-:W-:Y:S01]  /*4850*/  FFMA R120, R42, UR15, -R14.reuse ;  /* 0x0000000f2a787c23 */ /* 0x102fe2000800080e */
[--C-:B------:R-:W-:Y:S01]  /*4860*/  FFMA R72, R72, UR15, -R19.reuse ;  /* 0x0000000f48487c23 */ /* 0x100fe20008000813 */
[----:B------:R-:W-:Y:S01]  /*4870*/  @!P2 FMUL R37, R37, 0.5 ;  /* 0x3f0000002525a820 */ /* 0x000fe20000400000 */
[--C-:B------:R-:W-:Y:S01]  /*4880*/  FFMA R73, R73, UR15, -R19.reuse ;  /* 0x0000000f49497c23 */ /* 0x100fe20008000813 */
[--C-:B------:R-:W-:Y:S01]  /*4890*/  FFMA R74, R74, UR15, -R14.reuse ;  /* 0x0000000f4a4a7c23 */ /* 0x100fe2000800080e */
[--C-:B------:R-:W-:Y:S01]  /*48a0*/  FFMA R76, R76, UR15, -R19.reuse ;  /* 0x0000000f4c4c7c23 */ /* 0x100fe20008000813 */
[--C-:B------:R-:W-:Y:S01]  /*48b0*/  FFMA R75, R75, UR15, -R14.reuse ;  /* 0x0000000f4b4b7c23 */ /* 0x100fe2000800080e */
[----:B------:R-:W-:Y:S01]  /*48c0*/  FFMA R77, R77, UR15, -R19 ;  /* 0x0000000f4d4d7c23 */ /* 0x000fe20008000813 */
[----:B--2---:R-:W-:Y:S01]  /*48d0*/  @!P4 FMUL R35, R35, R35 ;  /* 0x000000232323c220 */ /* 0x004fe20000400000 */
[----:B------:R-:W1:Y:S01]  /*48e0*/  MUFU.EX2 R37, R37 ;  /* 0x0000002500257308 */ /* 0x000e620000000800 */
[--C-:B------:R-:W-:Y:S01]  /*48f0*/  FFMA R78, R78, UR15, -R14.reuse ;  /* 0x0000000f4e4e7c23 */ /* 0x100fe2000800080e */
[----:B------:R-:W-:Y:S01]  /*4900*/  FFMA R79, R79, UR15, -R14 ;  /* 0x0000000f4f4f7c23 */ /* 0x000fe2000800080e */
[----:B------:R-:W-:Y:S01]  /*4910*/  FFMA R17, R20, R17, R23 ;  /* 0x0000001114117223 */ /* 0x000fe20000000017 */
[----:B------:R-:W-:Y:S01]  /*4920*/  FFMA R18, R21, R18, R28 ;  /* 0x0000001215127223 */ /* 0x000fe2000000001c */
[----:B------:R-:W-:Y:S01]  /*4930*/  IADD3 R20, R122, 0x300, RZ ;  /* 0x000003007a147810 */ /* 0x000fe20007ffe0ff */
[----:B------:R-:W-:Y:S01]  /*4940*/  FFMA R80, R80, UR15, -R19 ;  /* 0x0000000f50507c23 */ /* 0x000fe20008000813 */
[----:B------:R-:W-:Y:S01]  /*4950*/  FADD R21, R17, R22 ;  /* 0x0000001611157221 */ /* 0x000fe20000000000 */
[----:B------:R-:W-:Y:S01]  /*4960*/  FADD R121, R18, R121 ;  /* 0x0000007912797221 */ /* 0x000fe20000000000 */
[----:B------:R-:W-:Y:S01]  /*4970*/  FFMA R82, R82, UR15, -R14 ;  /* 0x0000000f52527c23 */ /* 0x000fe2000800080e */
[----:B------:R-:W-:Y:S01]  /*4980*/  FFMA R81, R81, UR15, -R19 ;  /* 0x0000000f51517c23 */ /* 0x000fe20008000813 */
[----:B------:R-:W-:Y:S01]  /*4990*/  FADD R30, R21, R30 ;  /* 0x0000001e151e7221 */ /* 0x000fe20000000000 */
[----:B------:R-:W-:-:S02]  /*49a0*/  IMAD.MOV.U32 R21, RZ, RZ, 0x40000040 ;  /* 0x40000040ff157424 */ /* 0x000fc400078e00ff */
[----:B------:R-:W-:Y:S01]  /*49b0*/  FADD R32, R121, R32 ;  /* 0x0000002079207221 */ /* 0x000fe20000000000 */
[--C-:B------:R-:W-:Y:S01]  /*49c0*/  FFMA R22, R84, UR15, -R19.reuse ;  /* 0x0000000f54167c23 */ /* 0x100fe20008000813 */
[----:B------:R-:W-:Y:S01]  /*49d0*/  FFMA R23, R85, UR15, -R19 ;  /* 0x0000000f55177c23 */ /* 0x000fe20008000813 */
[--C-:B------:R-:W-:Y:S01]  /*49e0*/  FFMA R83, R83, UR15, -R14.reuse ;  /* 0x0000000f53537c23 */ /* 0x100fe2000800080e */
[----:B-1----:R-:W-:Y:S01]  /*49f0*/  @!P2 FMUL R37, R37, R37 ;  /* 0x000000252525a220 */ /* 0x002fe20000400000 */
[----:B------:R-:W-:Y:S01]  /*4a00*/  FSETP.GEU.AND P2, PT, R120, -126, PT ;  /* 0xc2fc00007800780b */ /* 0x000fe20003f4e000 */
[----:B------:R-:W-:Y:S01]  /*4a10*/  FADD R33, R32, R33 ;  /* 0x0000002120217221 */ /* 0x000fe20000000000 */
[----:B------:R-:W-:Y:S01]  /*4a20*/  FFMA R86, R86, UR15, -R14 ;  /* 0x0000000f56567c23 */ /* 0x000fe2000800080e */
[----:B------:R-:W-:Y:S01]  /*4a30*/  FADD R30, R30, R31 ;  /* 0x0000001f1e1e7221 */ /* 0x000fe20000000000 */
[----:B------:R-:W-:-:S09]  /*4a40*/  IADD3 R12, R12, 0x1, RZ ;  /* 0x000000010c0c7810 */ /* 0x000fd20007ffe0ff */
[----:B------:R-:W-:Y:S01]  /*4a50*/  @!P2 FMUL R120, R120, 0.5 ;  /* 0x3f0000007878a820 */ /* 0x000fe20000400000 */
[----:B------:R-:W-:Y:S02]  /*4a60*/  WARPGROUP.DEPBAR.LE gsb0, 0x0 ;  /* 0x00008000000079c5 */ /* 0x000fe40000010000 */
[----:B------:R-:W-:Y:S01]  /*4a70*/  FFMA R24, R36, UR15, -R19 ;  /* 0x0000000f24187c23 */ /* 0x000fe20008000813 */
[--C-:B------:R-:W-:Y:S01]  /*4a80*/  FFMA R26, R38, UR15, -R14.reuse ;  /* 0x0000000f261a7c23 */ /* 0x100fe2000800080e */
[----:B------:R-:W-:Y:S01]  /*4a90*/  FFMA R27, R39, UR15, -R14 ;  /* 0x0000000f271b7c23 */ /* 0x000fe2000800080e */
[----:B------:R1:W2:Y:S01]  /*4aa0*/  MUFU.EX2 R36, R123 ;  /* 0x0000007b00247308 */ /* 0x0002a20000000800 */
[----:B------:R-:W-:Y:S02]  /*4ab0*/  MOV R25, 0x40000040 ;  /* 0x4000004000197802 */ /* 0x000fe40000000f00 */
[----:B------:R-:W-:Y:S02]  /*4ac0*/  FSETP.GEU.AND P6, PT, R24, -126, PT ;  /* 0xc2fc00001800780b */ /* 0x000fe40003fce000 */
[----:B------:R-:W-:-:S02]  /*4ad0*/  FSETP.GEU.AND P3, PT, R26, -126, PT ;  /* 0xc2fc00001a00780b */ /* 0x000fc40003f6e000 */
[----:B------:R-:W-:Y:S02]  /*4ae0*/  FSETP.GEU.AND P4, PT, R27, -126, PT ;  /* 0xc2fc00001b00780b */ /* 0x000fe40003f8e000 */
[----:B------:R-:W-:Y:S01]  /*4af0*/  R2UR UR7, R25 ;  /* 0x00000000190772ca */ /* 0x000fe200000e0000 */
[--C-:B-1----:R-:W-:Y:S02]  /*4b00*/  FFMA R123, R43, UR15, -R14.reuse ;  /* 0x0000000f2b7b7c23 */ /* 0x102fe4000800080e */
[----:B------:R1:W3:Y:S04]  /*4b10*/  MUFU.EX2 R43, R120 ;  /* 0x00000078002b7308 */ /* 0x0002e80000000800 */
[----:B------:R-:W-:Y:S01]  /*4b20*/  @!P6 FMUL R24, R24, 0.5 ;  /* 0x3f0000001818e820 */ /* 0x000fe20000400000 */
[----:B--2---:R-:W-:Y:S01]  /*4b30*/  @!P5 FMUL R36, R36, R36 ;  /* 0x000000242424d220 */ /* 0x004fe20000400000 */
[----:B------:R-:W-:Y:S01]  /*4b40*/  @!P3 FMUL R26, R26, 0.5 ;  /* 0x3f0000001a1ab820 */ /* 0x000fe20000400000 */
[----:B------:R-:W-:Y:S01]  /*4b50*/  FSETP.GEU.AND P5, PT, R124, -126, PT ;  /* 0xc2fc00007c00780b */ /* 0x000fe20003fae000 */
[----:B------:R-:W-:Y:S01]  /*4b60*/  @!P4 FMUL R27, R27, 0.5 ;  /* 0x3f0000001b1bc820 */ /* 0x000fe20000400000 */
[----:B------:R2:W4:Y:S01]  /*4b70*/  MUFU.EX2 R38, R24 ;  /* 0x0000001800267308 */ /* 0x0005220000000800 */
[----:B------:R-:W-:Y:S01]  /*4b80*/  F2FP.F16.F32.PACK_AB R25, R36, R35 ;  /* 0x000000232419723e */ /* 0x000fe200000000ff */
[----:B-1----:R-:W-:Y:S01]  /*4b90*/  FFMA R120, R50, UR15, -R14 ;  /* 0x0000000f32787c23 */ /* 0x002fe2000800080e */
[----:B------:R-:W-:-:S04]  /*4ba0*/  FADD R35, R30, R35 ;  /* 0x000000231e237221 */ /* 0x000fc80000000000 */
[----:B------:R-:W-:Y:S01]  /*4bb0*/  FADD R36, R35, R36 ;  /* 0x0000002423247221 */ /* 0x000fe20000000000 */
[----:B------:R1:W5:Y:S01]  /*4bc0*/  MUFU.EX2 R39, R26 ;  /* 0x0000001a00277308 */ /* 0x0003620000000800 */
[----:B--2---:R-:W-:Y:S01]  /*4bd0*/  IADD3 R24, R122, 0x80, RZ ;  /* 0x000000807a187810 */ /* 0x004fe20007ffe0ff */
[----:B---3--:R-:W-:Y:S01]  /*4be0*/  @!P2 FMUL R43, R43, R43 ;  /* 0x0000002b2b2ba220 */ /* 0x008fe20000400000 */
[----:B------:R-:W-:Y:S02]  /*4bf0*/  @!P5 FMUL R124, R124, 0.5 ;  /* 0x3f0000007c7cd820 */ /* 0x000fe40000400000 */
[----:B------:R-:W-:Y:S02]  /*4c00*/  R2UR UR6, R24 ;  /* 0x00000000180672ca */ /* 0x000fe400000e0000 */
[----:B------:R-:W-:Y:S01]  /*4c10*/  F2FP.F16.F32.PACK_AB R24, R29, R34 ;  /* 0x000000221d18723e */ /* 0x000fe200000000ff */
[----:B------:R-:W2:Y:S01]  /*4c20*/  MUFU.EX2 R40, R27 ;  /* 0x0000001b00287308 */ /* 0x000ea20000000800 */
[----:B----4-:R-:W-:Y:S01]  /*4c30*/  @!P6 FMUL R38, R38, R38 ;  /* 0x000000262626e220 */ /* 0x010fe20000400000 */
[----:B------:R-:W-:Y:S01]  /*4c40*/  FSETP.GEU.AND P6, PT, R125, -126, PT ;  /* 0xc2fc00007d00780b */ /* 0x000fe20003fce000 */
[----:B------:R-:W-:-:S03]  /*4c50*/  FADD R34, R33, R34 ;  /* 0x0000002221227221 */ /* 0x000fc60000000000 */
[----:B-1----:R-:W-:Y:S01]  /*4c60*/  F2FP.F16.F32.PACK_AB R26, R37, R38 ;  /* 0x00000026251a723e */ /* 0x002fe200000000ff */
[----:B------:R-:W-:Y:S01]  /*4c70*/  FADD R29, R34, R29 ;  /* 0x0000001d221d7221 */ /* 0x000fe20000000000 */
[----:B------:R1:W3:Y:S01]  /*4c80*/  MUFU.EX2 R41, R124 ;  /* 0x0000007c00297308 */ /* 0x0002e20000000800 */
[----:B-----5:R-:W-:Y:S01]  /*4c90*/  @!P3 FMUL R39, R39, R39 ;  /* 0x000000272727b220 */ /* 0x020fe20000400000 */
[----:B------:R-:W-:Y:S01]  /*4ca0*/  FSETP.GEU.AND P3, PT, R123, -126, PT ;  /* 0xc2fc00007b00780b */ /* 0x000fe20003f6e000 */
[----:B------:R-:W-:Y:S01]  /*4cb0*/  FADD R38, R29, R38 ;  /* 0x000000261d267221 */ /* 0x000fe20000000000 */
[----:B------:R-:W-:-:S03]  /*4cc0*/  FFMA R29, R87, UR15, -R14 ;  /* 0x0000000f571d7c23 */ /* 0x000fc6000800080e */
[----:B------:R-:W-:Y:S01]  /*4cd0*/  @!P6 FMUL R125, R125, 0.5 ;  /* 0x3f0000007d7de820 */ /* 0x000fe20000400000 */
[----:B------:R-:W-:Y:S01]  /*4ce0*/  FADD R38, R38, R37 ;  /* 0x0000002526267221 */ /* 0x000fe20000000000 */
[----:B--2---:R-:W-:Y:S01]  /*4cf0*/  @!P4 FMUL R40, R40, R40 ;  /* 0x000000282828c220 */ /* 0x004fe20000400000 */
[----:B-1----:R-:W-:Y:S01]  /*4d00*/  FFMA R124, R48, UR15, -R19 ;  /* 0x0000000f307c7c23 */ /* 0x002fe20008000813 */
[----:B------:R1:W2:Y:S03]  /*4d10*/  MUFU.EX2 R42, R125 ;  /* 0x0000007d002a7308 */ /* 0x0002a60000000800 */
[----:B------:R-:W-:Y:S01]  /*4d20*/  F2FP.F16.F32.PACK_AB R27, R40, R39 ;  /* 0x00000027281b723e */ /* 0x000fe200000000ff */
[----:B------:R-:W-:Y:S01]  /*4d30*/  @!P3 FMUL R123, R123, 0.5 ;  /* 0x3f0000007b7bb820 */ /* 0x000fe20000400000 */
[----:B------:R-:W-:Y:S01]  /*4d40*/  FADD R39, R36, R39 ;  /* 0x0000002724277221 */ /* 0x000fe20000000000 */
[----:B---3--:R-:W-:Y:S01]  /*4d50*/  @!P5 FMUL R41, R41, R41 ;  /* 0x000000292929d220 */ /* 0x008fe20000400000 */
[----:B------:R-:W-:Y:S01]  /*4d60*/  WARPGROUP.ARRIVE ;  /* 0x00000000000079c5 */ /* 0x000fe20000000000 */
[----:B------:R-:W-:Y:S01]  /*4d70*/  FSETP.GEU.AND P5, PT, R45, -126, PT ;  /* 0xc2fc00002d00780b */ /* 0x000fe20003fae000 */
[----:B-1----:R-:W-:Y:S01]  /*4d80*/  FFMA R125, R49, UR15, -R19 ;  /* 0x0000000f317d7c23 */ /* 0x002fe20008000813 */
[----:B------:R-:W-:-:S03]  /*4d90*/  FADD R40, R39, R40 ;  /* 0x0000002827287221 */ /* 0x000fc60000000000 */
[----:B------:R-:W-:Y:S01]  /*4da0*/  HGMMA.64x64x16.F32 R88, R24, gdesc[UR4].tnspB, R88, gsb0 ;  /* 0x40e0000418587df0 */ /* 0x000fe20008000858 */
[----:B--2---:R-:W-:-:S07]  /*4db0*/  @!P6 FMUL R42, R42, R42 ;  /* 0x0000002a2a2ae220 */ /* 0x004fce0000400000 */
[----:B------:R-:W-:-:S06]  /*4dc0*/  @!P5 FMUL R45, R45, 0.5 ;  /* 0x3f0000002d2dd820 */ /* 0x000fcc0000400000 */
[----:B------:R-:W1:Y:S02]  /*4dd0*/  MUFU.EX2 R45, R45 ;  /* 0x0000002d002d7308 */ /* 0x000e640000000800 */
[----:B-1----:R-:W-:Y:S01]  /*4de0*/  @!P5 FMUL R45, R45, R45 ;  /* 0x0000002d2d2dd220 */ /* 0x002fe20000400000 */
[----:B------:R-:W-:-:S13]  /*4df0*/  FSETP.GEU.AND P5, PT, R120, -126, PT ;  /* 0xc2fc00007800780b */ /* 0x000fda0003fae000 */
        /* <DEDUP_REMOVED lines=38> */
[----:B------:R-:W-:-:S04]  /*5060*/  FADD R46, R41, R46 ;  /* 0x0000002e292e7221 */ /* 0x000fc80000000000 */
[----:B------:R-:W-:Y:S01]  /*5070*/  @!P4 FMUL R125, R125, 0.5 ;  /* 0x3f0000007d7dc820 */ /* 0x000fe20000400000 */
[----:B------:R-:W-:Y:S01]  /*5080*/  FADD R46, R46, R45 ;  /* 0x0000002d2e2e7221 */ /* 0x000fe20000000000 */
[----:B--2---:R-:W-:Y:S01]  /*5090*/  @!P2 FMUL R48, R48, R48 ;  /* 0x000000303030a220 */ /* 0x004fe20000400000 */
[----:B-1----:R-:W-:Y:S01]  /*50a0*/  FFMA R124, R57, UR15, -R19 ;  /* 0x0000000f397c7c23 */ /* 0x002fe20008000813 */
[----:B------:R-:W1:Y:S03]  /*50b0*/  MUFU.EX2 R50, R125 ;  /* 0x0000007d00327308 */ /* 0x000e660000000800 */
[----:B------:R-:W-:Y:S01]  /*50c0*/  F2FP.F16.F32.PACK_AB R27, R48, R47 ;  /* 0x0000002f301b723e */ /* 0x000fe200000000ff */
[----:B------:R-:W-:Y:S01]  /*50d0*/  @!P6 FMUL R123, R123, 0.5 ;  /* 0x3f0000007b7be820 */ /* 0x000fe20000400000 */
[----:B------:R-:W-:Y:S01]  /*50e0*/  FADD R47, R44, R47 ;  /* 0x0000002f2c2f7221 */ /* 0x000fe20000000000 */
[----:B---3--:R-:W-:Y:S01]  /*50f0*/  @!P3 FMUL R49, R49, R49 ;  /* 0x000000313131b220 */ /* 0x008fe20000400000 */
[----:B------:R-:W-:Y:S01]  /*5100*/  WARPGROUP.ARRIVE ;  /* 0x00000000000079c5 */ /* 0x000fe20000000000 */
[----:B------:R-:W-:Y:S01]  /*5110*/  FSETP.GEU.AND P3, PT, R53, -126, PT ;  /* 0xc2fc00003500780b */ /* 0x000fe20003f6e000 */
[----:B------:R-:W-:-:S04]  /*5120*/  FADD R48, R47, R48 ;  /* 0x000000302f307221 */ /* 0x000fc80000000000 */
[----:B------:R-:W-:Y:S01]  /*5130*/  HGMMA.64x64x16.F32 R88, R24, gdesc[UR4].tnspB, R88, gsb0 ;  /* 0x40e0000418587df0 */ /* 0x000fe20008000858 */
[----:B-1----:R-:W-:-:S07]  /*5140*/  @!P4 FMUL R50, R50, R50 ;  /* 0x000000323232c220 */ /* 0x002fce0000400000 */
[----:B------:R-:W-:Y:S01]  /*5150*/  @!P3 FMUL R53, R53, 0.5 ;  /* 0x3f0000003535b820 */ /* 0x000fe20000400000 */
[----:B------:R-:W-:Y:S02]  /*5160*/  WARPGROUP.DEPBAR.LE gsb0, 0x0 ;  /* 0x00008000000079c5 */ /* 0x000fe40000010000 */
[----:B------:R-:W-:Y:S01]  /*5170*/  FFMA R24, R52, UR15, -R19 ;  /* 0x0000000f34187c23 */ /* 0x000fe20008000813 */
[--C-:B------:R-:W-:Y:S01]  /*5180*/  FFMA R26, R54, UR15, -R14.reuse ;  /* 0x0000000f361a7c23 */ /* 0x100fe2000800080e */
[----:B------:R-:W-:Y:S01]  /*5190*/  FFMA R27, R55, UR15, -R14 ;  /* 0x0000000f371b7c23 */ /* 0x000fe2000800080e */
[----:B------:R1:W2:Y:S01]  /*51a0*/  MUFU.EX2 R52, R123 ;  /* 0x0000007b00347308 */ /* 0x0002a20000000800 */
[----:B------:R-:W-:Y:S01]  /*51b0*/  IMAD.MOV.U32 R25, RZ, RZ, 0x40000040 ;  /* 0x40000040ff197424 */ /* 0x000fe200078e00ff */
[----:B------:R-:W-:Y:S02]  /*51c0*/  FSETP.GEU.AND P2, PT, R24, -126, PT ;  /* 0xc2fc00001800780b */ /* 0x000fe40003f4e000 */
[----:B------:R-:W-:-:S02]  /*51d0*/  FSETP.GEU.AND P4, PT, R26, -126, PT ;  /* 0xc2fc00001a00780b */ /* 0x000fc40003f8e000 */
[----:B------:R-:W-:Y:S02]  /*51e0*/  FSETP.GEU.AND P5, PT, R27, -126, PT ;  /* 0xc2fc00001b00780b */ /* 0x000fe40003fae000 */
[----:B------:R-:W3:Y:S01]  /*51f0*/  MUFU.EX2 R54, R53 ;  /* 0x0000003500367308 */ /* 0x000ee20000000800 */
[----:B-1----:R-:W-:Y:S01]  /*5200*/  FFMA R123, R56, UR15, -R19 ;  /* 0x0000000f387b7c23 */ /* 0x002fe20008000813 */
[----:B------:R-:W-:-:S05]  /*5210*/  R2UR UR7, R25 ;  /* 0x00000000190772ca */ /* 0x000fca00000e0000 */
[----:B------:R-:W-:Y:S02]  /*5220*/  @!P2 FMUL R24, R24, 0.5 ;  /* 0x3f0000001818a820 */ /* 0x000fe40000400000 */
[----:B------:R-:W-:Y:S01]  /*5230*/  @!P4 FMUL R26, R26, 0.5 ;  /* 0x3f0000001a1ac820 */ /* 0x000fe20000400000 */
[----:B--2---:R-:W-:Y:S01]  /*5240*/  @!P6 FMUL R52, R52, R52 ;  /* 0x000000343434e220 */ /* 0x004fe20000400000 */
[----:B------:R-:W-:Y:S01]  /*5250*/  @!P5 FMUL R27, R27, 0.5 ;  /* 0x3f0000001b1bd820 */ /* 0x000fe20000400000 */
[----:B------:R1:W2:Y:S01]  /*5260*/  MUFU.EX2 R55, R24 ;  /* 0x0000001800377308 */ /* 0x0002a20000000800 */
[----:B------:R-:W-:Y:S02]  /*5270*/  FSETP.GEU.AND P6, PT, R123, -126, PT ;  /* 0xc2fc00007b00780b */ /* 0x000fe40003fce000 */
[----:B------:R-:W-:Y:S01]  /*5280*/  F2FP.F16.F32.PACK_AB R25, R52, R51 ;  /* 0x000000333419723e */ /* 0x000fe200000000ff */
[----:B------:R-:W-:Y:S01]  /*5290*/  FADD R51, R48, R51 ;  /* 0x0000003330337221 */ /* 0x000fe20000000000 */
[----:B---3--:R-:W-:Y:S01]  /*52a0*/  @!P3 FMUL R54, R54, R54 ;  /* 0x000000363636b220 */ /* 0x008fe20000400000 */
[----:B------:R-:W-:-:S02]  /*52b0*/  FSETP.GEU.AND P3, PT, R120, -126, PT ;  /* 0xc2fc00007800780b */ /* 0x000fc40003f6e000 */
[----:B------:R3:W4:Y:S01]  /*52c0*/  MUFU.EX2 R56, R26 ;  /* 0x0000001a00387308 */ /* 0x0007220000000800 */
[----:B-1----:R-:W-:Y:S01]  /*52d0*/  IADD3 R24, R122, 0x180, RZ ;  /* 0x000001807a187810 */ /* 0x002fe20007ffe0ff */
[----:B------:R-:W-:-:S03]  /*52e0*/  FADD R51, R51, R52 ;  /* 0x0000003433337221 */ /* 0x000fc60000000000 */
[----:B------:R-:W-:Y:S01]  /*52f0*/  R2UR UR6, R24 ;  /* 0x00000000180672ca */ /* 0x000fe200000e0000 */
[----:B------:R-:W-:Y:S01]  /*5300*/  @!P6 FMUL R123, R123, 0.5 ;  /* 0x3f0000007b7be820 */ /* 0x000fe20000400000 */
[----:B------:R-:W-:Y:S01]  /*5310*/  F2FP.F16.F32.PACK_AB R24, R50, R49 ;  /* 0x000000313218723e */ /* 0x000fe200000000ff */
[----:B------:R-:W1:Y:S01]  /*5320*/  MUFU.EX2 R57, R27 ;  /* 0x0000001b00397308 */ /* 0x000e620000000800 */
[----:B--2---:R-:W-:Y:S01]  /*5330*/  @!P2 FMUL R55, R55, R55 ;  /* 0x000000373737a220 */ /* 0x004fe20000400000 */
[----:B------:R-:W-:Y:S01]  /*5340*/  FSETP.GEU.AND P2, PT, R124, -126, PT ;  /* 0xc2fc00007c00780b */ /* 0x000fe20003f4e000 */
[----:B------:R-:W-:Y:S01]  /*5350*/  @!P3 FMUL R120, R120, 0.5 ;  /* 0x3f0000007878b820 */ /* 0x000fe20000400000 */
[----:B------:R-:W-:Y:S02]  /*5360*/  FADD R49, R46, R49 ;  /* 0x000000312e317221 */ /* 0x000fe40000000000 */
[----:B---3--:R-:W-:Y:S02]  /*5370*/  F2FP.F16.F32.PACK_AB R26, R54, R55 ;  /* 0x00000037361a723e */ /* 0x008fe400000000ff */
[----:B------:R2:W3:Y:S01]  /*5380*/  MUFU.EX2 R58, R123 ;  /* 0x0000007b003a7308 */ /* 0x0004e20000000800 */
[----:B----4-:R-:W-:Y:S01]  /*5390*/  @!P4 FMUL R56, R56, R56 ;  /* 0x000000383838c220 */ /* 0x010fe20000400000 */
[----:B------:R-:W-:Y:S01]  /*53a0*/  FSETP.GEU.AND P4, PT, R59, -126, PT ;  /* 0xc2fc00003b00780b */ /* 0x000fe20003f8e000 */
[----:B------:R-:W-:-:S04]  /*53b0*/  FADD R50, R49, R50 ;  /* 0x0000003231327221 */ /* 0x000fc80000000000 */
[----:B------:R-:W-:Y:S01]  /*53c0*/  @!P2 FMUL R124, R124, 0.5 ;  /* 0x3f0000007c7ca820 */ /* 0x000fe20000400000 */
[----:B------:R-:W4:Y:S01]  /*53d0*/  MUFU.EX2 R120, R120 ;  /* 0x0000007800787308 */ /* 0x000f220000000800 */
[----:B-1----:R-:W-:Y:S01]  /*53e0*/  @!P5 FMUL R57, R57, R57 ;  /* 0x000000393939d220 */ /* 0x002fe20000400000 */
[----:B--2---:R-:W-:Y:S01]  /*53f0*/  MOV R123, 0x40000040 ;  /* 0x40000040007b7802 */ /* 0x004fe20000000f00 */
[----:B------:R-:W-:-:S03]  /*5400*/  FADD R55, R50, R55 ;  /* 0x0000003732377221 */ /* 0x000fc60000000000 */
[----:B------:R-:W-:Y:S01]  /*5410*/  F2FP.F16.F32.PACK_AB R27, R57, R56 ;  /* 0x00000038391b723e */ /* 0x000fe200000000ff */
[----:B------:R-:W-:Y:S01]  /*5420*/  @!P4 FMUL R59, R59, 0.5 ;  /* 0x3f0000003b3bc820 */ /* 0x000fe20000400000 */
[----:B------:R-:W1:Y:S01]  /*5430*/  MUFU.EX2 R53, R124 ;  /* 0x0000007c00357308 */ /* 0x000e620000000800 */
[----:B---3--:R-:W-:Y:S01]  /*5440*/  @!P6 FMUL R58, R58, R58 ;  /* 0x0000003a3a3ae220 */ /* 0x008fe20000400000 */
[----:B------:R-:W-:Y:S01]  /*5450*/  WARPGROUP.ARRIVE ;  /* 0x00000000000079c5 */ /* 0x000fe20000000000 */
[----:B------:R-:W-:Y:S01]  /*5460*/  FADD R56, R51, R56 ;  /* 0x0000003833387221 */ /* 0x000fe20000000000 */
[----:B------:R-:W-:-:S03]  /*5470*/  FADD R55, R55, R54 ;  /* 0x0000003637377221 */ /* 0x000fc60000000000 */
[----:B------:R-:W-:Y:S01]  /*5480*/  FADD R57, R56, R57 ;  /* 0x0000003938397221 */ /* 0x000fe20000000000 */
[----:B------:R-:W-:Y:S01]  /*5490*/  HGMMA.64x64x16.F32 R88, R24, gdesc[UR4].tnspB, R88, gsb0 ;  /* 0x40e0000418587df0 */ /* 0x000fe20008000858 */
[----:B----4-:R-:W-:Y:S01]  /*54a0*/  @!P3 FMUL R120, R120, R120 ;  /* 0x000000787878b220 */ /* 0x010fe20000400000 */
[----:B------:R-:W-:Y:S01]  /*54b0*/  FSETP.GEU.AND P3, PT, R63, -126, PT ;  /* 0xc2fc00003f00780b */ /* 0x000fe20003f6e000 */
[----:B------:R-:W2:Y:S01]  /*54c0*/  MUFU.EX2 R59, R59 ;  /* 0x0000003b003b7308 */ /* 0x000ea20000000800 */
[----:B-1----:R-:W-:Y:S01]  /*54d0*/  @!P2 FMUL R53, R53, R53 ;  /* 0x000000353535a220 */ /* 0x002fe20000400000 */
[----:B------:R-:W-:-:S10]  /*54e0*/  FSETP.GEU.AND P2, PT, R62, -126, PT ;  /* 0xc2fc00003e00780b */ /* 0x000fd40003f4e000 */
[----:B------:R-:W-:Y:S01]  /*54f0*/  @!P3 FMUL R63, R63, 0.5 ;  /* 0x3f0000003f3fb820 */ /* 0x000fe20000400000 */
[----:B--2---:R-:W-:-:S05]  /*5500*/  @!P4 FMUL R59, R59, R59 ;  /* 0x0000003b3b3bc220 */ /* 0x004fca0000400000 */
[----:B------:R-:W1:Y:S01]  /*5510*/  MUFU.EX2 R63, R63 ;  /* 0x0000003f003f7308 */ /* 0x000e620000000800 */
[----:B------:R-:W-:Y:S01]  /*5520*/  FSETP.GEU.AND P4, PT, R64, -126, PT ;  /* 0xc2fc00004000780b */ /* 0x000fe20003f8e000 */
[----:B------:R-:W-:-:S06]  /*5530*/  @!P2 FMUL R62, R62, 0.5 ;  /* 0x3f0000003e3ea820 */ /* 0x000fcc0000400000 */
[----:B------:R-:W2:Y:S06]  /*5540*/  MUFU.EX2 R62, R62 ;  /* 0x0000003e003e7308 */ /* 0x000eac0000000800 */
[----:B------:R-:W-:Y:S01]  /*5550*/  @!P4 FMUL R64, R64, 0.5 ;  /* 0x3f0000004040c820 */ /* 0x000fe20000400000 */
[----:B-1----:R-:W-:-:S05]  /*5560*/  @!P3 FMUL R63, R63, R63 ;  /* 0x0000003f3f3fb220 */ /* 0x002fca0000400000 */
[----:B------:R-:W1:Y:S01]  /*5570*/  MUFU.EX2 R64, R64 ;  /* 0x0000004000407308 */ /* 0x000e620000000800 */
[----:B--2---:R-:W-:Y:S01]  /*5580*/  @!P2 FMUL R62, R62, R62 ;  /* 0x0000003e3e3ea220 */ /* 0x004fe20000400000 */
[----:B------:R-:W-:Y:S01]  /*5590*/  FSETP.GEU.AND P2, PT, R67, -126, PT ;  /* 0xc2fc00004300780b */ /* 0x000fe20003f4e000 */
[----:B-1----:R-:W-:-:S12]  /*55a0*/  @!P4 FMUL R64, R64, R64 ;  /* 0x000000404040c220 */ /* 0x002fd80000400000 */
[----:B------:R-:W-:-:S06]  /*55b0*/  @!P2 FMUL R67, R67, 0.5 ;  /* 0x3f0000004343a820 */ /* 0x000fcc0000400000 */
[----:B------:R-:W1:Y:S01]  /*55c0*/  MUFU.EX2 R67, R67 ;  /* 0x0000004300437308 */ /* 0x000e620000000800 */
[----:B------:R-:W-:Y:S02]  /*55d0*/  WARPGROUP.DEPBAR.LE gsb0, 0x0 ;  /* 0x00008000000079c5 */ /* 0x000fe40000010000 */
[--C-:B------:R-:W-:Y:S01]  /*55e0*/  FFMA R24, R60, UR15, -R19.reuse ;  /* 0x0000000f3c187c23 */ /* 0x100fe20008000813 */
[----:B------:R-:W-:Y:S01]  /*55f0*/  FFMA R60, R61, UR15, -R19 ;  /* 0x0000000f3d3c7c23 */ /* 0x000fe20008000813 */
[----:B------:R-:W-:Y:S01]  /*5600*/  MOV R25, 0x40000040 ;  /* 0x4000004000197802 */ /* 0x000fe20000000f00 */
[----:B-1----:R-:W-:Y:S01]  /*5610*/  @!P2 FMUL R67, R67, R67 ;  /* 0x000000434343a220 */ /* 0x002fe20000400000 */
[----:B------:R-:W-:Y:S02]  /*5620*/  F2FP.F16.F32.PACK_AB R27, R63, R62 ;  /* 0x0000003e3f1b723e */ /* 0x000fe400000000ff */
[----:B------:R-:W-:Y:S02]  /*5630*/  FSETP.GEU.AND P6, PT, R60, -126, PT ;  /* 0xc2fc00003c00780b */ /* 0x000fe40003fce000 */
[----:B------:R-:W-:-:S02]  /*5640*/  FSETP.GEU.AND P5, PT, R24, -126, PT ;  /* 0xc2fc00001800780b */ /* 0x000fc40003fae000 */
[----:B------:R-:W-:Y:S02]  /*5650*/  R2UR UR7, R25 ;  /* 0x00000000190772ca */ /* 0x000fe400000e0000 */
[----:B------:R-:W-:Y:S01]  /*5660*/  F2FP.F16.F32.PACK_AB R25, R59, R120 ;  /* 0x000000783b19723e */ /* 0x000fe200000000ff */
[----:B------:R-:W-:Y:S01]  /*5670*/  FADD R120, R57, R120 ;  /* 0x0000007839787221 */ /* 0x000fe20000000000 */
[----:B------:R-:W-:-:S03]  /*5680*/  FSETP.GEU.AND P2, PT, R72, -126, PT ;  /* 0xc2fc00004800780b */ /* 0x000fc60003f4e000 */
[----:B------:R-:W-:Y:S02]  /*5690*/  FADD R59, R120, R59 ;  /* 0x0000003b783b7221 */ /* 0x000fe40000000000 */
[----:B------:R-:W-:Y:S02]  /*56a0*/  @!P6 FMUL R60, R60, 0.5 ;  /* 0x3f0000003c3ce820 */ /* 0x000fe40000400000 */
[----:B------:R-:W-:Y:S01]  /*56b0*/  @!P5 FMUL R24, R24, 0.5 ;  /* 0x3f0000001818d820 */ /* 0x000fe20000400000 */
[----:B------:R-:W-:-:S03]  /*56c0*/  FADD R62, R59, R62 ;  /* 0x0000003e3b3e7221 */ /* 0x000fc60000000000 */
[----:B------:R1:W2:Y:S01]  /*56d0*/  MUFU.EX2 R61, R24 ;  /* 0x00000018003d7308 */ /* 0x0002a20000000800 */
[----:B------:R-:W-:Y:S01]  /*56e0*/  FADD R63, R62, R63 ;  /* 0x0000003f3e3f7221 */ /* 0x000fe20000000000 */
[----:B------:R-:W-:-:S06]  /*56f0*/  @!P2 FMUL R72, R72, 0.5 ;  /* 0x3f0000004848a820 */ /* 0x000fcc0000400000 */
[----:B------:R-:W3:Y:S01]  /*5700*/  MUFU.EX2 R60, R60 ;  /* 0x0000003c003c7308 */ /* 0x000ee20000000800 */
[----:B-1----:R-:W-:-:S04]  /*5710*/  IADD3 R24, R122, 0x200, RZ ;  /* 0x000002007a187810 */ /* 0x002fc80007ffe0ff */
[----:B------:R-:W-:Y:S02]  /*5720*/  R2UR UR6, R24 ;  /* 0x00000000180672ca */ /* 0x000fe400000e0000 */
[----:B------:R-:W-:Y:S01]  /*5730*/  F2FP.F16.F32.PACK_AB R24, R53, R58 ;  /* 0x0000003a3518723e */ /* 0x000fe200000000ff */
[----:B------:R-:W1:Y:S01]  /*5740*/  MUFU.EX2 R72, R72 ;  /* 0x0000004800487308 */ /* 0x000e620000000800 */
[----:B--2---:R-:W-:Y:S01]  /*5750*/  @!P5 FMUL R61, R61, R61 ;  /* 0x0000003d3d3dd220 */ /* 0x004fe20000400000 */
[----:B------:R-:W-:Y:S01]  /*5760*/  FSETP.GEU.AND P5, PT, R65, -126, PT ;  /* 0xc2fc00004100780b */ /* 0x000fe20003fae000 */
[----:B------:R-:W-:-:S04]  /*5770*/  FADD R58, R55, R58 ;  /* 0x0000003a373a7221 */ /* 0x000fc80000000000 */
[----:B------:R-:W-:Y:S01]  /*5780*/  FADD R58, R58, R53 ;  /* 0x000000353a3a7221 */ /* 0x000fe20000000000 */
[----:B---3--:R-:W-:Y:S01]  /*5790*/  @!P6 FMUL R60, R60, R60 ;  /* 0x0000003c3c3ce220 */ /* 0x008fe20000400000 */
[----:B------:R-:W-:-:S04]  /*57a0*/  FSETP.GEU.AND P6, PT, R66, -126, PT ;  /* 0xc2fc00004200780b */ /* 0x000fc80003fce000 */
[----:B------:R-:W-:Y:S02]  /*57b0*/  F2FP.F16.F32.PACK_AB R26, R60, R61 ;  /* 0x0000003d3c1a723e */ /* 0x000fe400000000ff */
[----:B------:R-:W-:Y:S01]  /*57c0*/  @!P5 FMUL R65, R65, 0.5 ;  /* 0x3f0000004141d820 */ /* 0x000fe20000400000 */
[----:B------:R-:W-:Y:S01]  /*57d0*/  FADD R61, R58, R61 ;  /* 0x0000003d3a3d7221 */ /* 0x000fe20000000000 */
[----:B-1----:R-:W-:Y:S01]  /*57e0*/  @!P2 FMUL R72, R72, R72 ;  /* 0x000000484848a220 */ /* 0x002fe20000400000 */
[----:B------:R-:W-:Y:S01]  /*57f0*/  WARPGROUP.ARRIVE ;  /* 0x00000000000079c5 */ /* 0x000fe20000000000 */
[----:B------:R-:W-:Y:S01]  /*5800*/  FSETP.GEU.AND P2, PT, R77, -126, PT ;  /* 0xc2fc00004d00780b */ /* 0x000fe20003f4e000 */
[----:B------:R-:W-:Y:S01]  /*5810*/  FADD R61, R61, R60 ;  /* 0x0000003c3d3d7221 */ /* 0x000fe20000000000 */
[----:B------:R-:W1:Y:S01]  /*5820*/  MUFU.EX2 R65, R65 ;  /* 0x0000004100417308 */ /* 0x000e620000000800 */
[----:B------:R-:W-:Y:S02]  /*5830*/  @!P6 FMUL R66, R66, 0.5 ;  /* 0x3f0000004242e820 */ /* 0x000fe40000400000 */
[----:B------:R-:W-:Y:S05]  /*5840*/  HGMMA.64x64x16.F32 R88, R24, gdesc[UR4].tnspB, R88, gsb0 ;  /* 0x40e0000418587df0 */ /* 0x000fea0008000858 */
[----:B------:R-:W2:Y:S03]  /*5850*/  MUFU.EX2 R66, R66 ;  /* 0x0000004200427308 */ /* 0x000ea60000000800 */
[----:B------:R-:W-:Y:S01]  /*5860*/  @!P2 FMUL R77, R77, 0.5 ;  /* 0x3f0000004d4da820 */ /* 0x000fe20000400000 */
[----:B-1----:R-:W-:Y:S01]  /*5870*/  @!P5 FMUL R65, R65, R65 ;  /* 0x000000414141d220 */ /* 0x002fe20000400000 */
[----:B------:R-:W-:-:S04]  /*5880*/  FSETP.GEU.AND P5, PT, R70, -126, PT ;  /* 0xc2fc00004600780b */ /* 0x000fc80003fae000 */
[----:B------:R-:W1:Y:S01]  /*5890*/  MUFU.EX2 R77, R77 ;  /* 0x0000004d004d7308 */ /* 0x000e620000000800 */
[----:B--2---:R-:W-:Y:S01]  /*58a0*/  @!P6 FMUL R66, R66, R66 ;  /* 0x000000424242e220 */ /* 0x004fe20000400000 */
[----:B------:R-:W-:-:S07]  /*58b0*/  FSETP.GEU.AND P6, PT, R71, -126, PT ;  /* 0xc2fc00004700780b */ /* 0x000fce0003fce000 */
[----:B------:R-:W-:Y:S01]  /*58c0*/  @!P5 FMUL R70, R70, 0.5 ;  /* 0x3f0000004646d820 */ /* 0x000fe20000400000 */
[----:B-1----:R-:W-:-:S05]  /*58d0*/  @!P2 FMUL R77, R77, R77 ;  /* 0x0000004d4d4da220 */ /* 0x002fca0000400000 */
[----:B------:R-:W1:Y:S01]  /*58e0*/  MUFU.EX2 R70, R70 ;  /* 0x0000004600467308 */ /* 0x000e620000000800 */
[----:B------:R-:W-:Y:S01]  /*58f0*/  FSETP.GEU.AND P2, PT, R82, -126, PT ;  /* 0xc2fc00005200780b */ /* 0x000fe20003f4e000 */
[----:B------:R-:W-:-:S06]  /*5900*/  @!P6 FMUL R71, R71, 0.5 ;  /* 0x3f0000004747e820 */ /* 0x000fcc0000400000 */
[----:B------:R-:W2:Y:S06]  /*5910*/  MUFU.EX2 R71, R71 ;  /* 0x0000004700477308 */ /* 0x000eac0000000800 */
[----:B------:R-:W-:Y:S01]  /*5920*/  @!P2 FMUL R82, R82, 0.5 ;  /* 0x3f0000005252a820 */ /* 0x000fe20000400000 */
[----:B-1----:R-:W-:Y:S01]  /*5930*/  @!P5 FMUL R70, R70, R70 ;  /* 0x000000464646d220 */ /* 0x002fe20000400000 */
[----:B------:R-:W-:Y:S01]  /*5940*/  FSETP.GEU.AND P5, PT, R75, -126, PT ;  /* 0xc2fc00004b00780b */ /* 0x000fe20003fae000 */
[----:B--2---:R-:W-:Y:S01]  /*5950*/  @!P6 FMUL R71, R71, R71 ;  /* 0x000000474747e220 */ /* 0x004fe20000400000 */
[----:B------:R-:W-:-:S11]  /*5960*/  FSETP.GEU.AND P6, PT, R76, -126, PT ;  /* 0xc2fc00004c00780b */ /* 0x000fd60003fce000 */
[----:B------:R-:W-:-:S06]  /*5970*/  @!P5 FMUL R75, R75, 0.5 ;  /* 0x3f0000004b4bd820 */ /* 0x000fcc0000400000 */
[----:B------:R-:W1:Y:S01]  /*5980*/  MUFU.EX2 R75, R75 ;  /* 0x0000004b004b7308 */ /* 0x000e620000000800 */
[----:B------:R-:W-:Y:S01]  /*5990*/  @!P6 FMUL R76, R76, 0.5 ;  /* 0x3f0000004c4ce820 */ /* 0x000fe20000400000 */
[----:B------:R-:W-:Y:S02]  /*59a0*/  WARPGROUP.DEPBAR.LE gsb0, 0x0 ;  /* 0x00008000000079c5 */ /* 0x000fe40000010000 */
[--C-:B------:R-:W-:Y:S01]  /*59b0*/  FFMA R24, R68, UR15, -R19.reuse ;  /* 0x0000000f44187c23 */ /* 0x100fe20008000813 */
[----:B------:R-:W-:Y:S01]  /*59c0*/  FFMA R68, R69, UR15, -R19 ;  /* 0x0000000f45447c23 */ /* 0x000fe20008000813 */
[----:B------:R-:W-:Y:S02]  /*59d0*/  MOV R25, 0x40000040 ;  /* 0x4000004000197802 */ /* 0x000fe40000000f00 */
[----:B------:R-:W2:Y:S01]  /*59e0*/  MUFU.EX2 R76, R76 ;  /* 0x0000004c004c7308 */ /* 0x000ea20000000800 */
[----:B------:R-:W-:Y:S02]  /*59f0*/  F2FP.F16.F32.PACK_AB R27, R71, R70 ;  /* 0x00000046471b723e */ /* 0x000fe400000000ff */
[----:B------:R-:W-:-:S02]  /*5a00*/  FSETP.GEU.AND P4, PT, R68, -126, PT ;  /* 0xc2fc00004400780b */ /* 0x000fc40003f8e000 */
[----:B------:R-:W-:Y:S01]  /*5a10*/  FSETP.GEU.AND P3, PT, R24, -126, PT ;  /* 0xc2fc00001800780b */ /* 0x000fe20003f6e000 */
[----:B-1----:R-:W-:Y:S01]  /*5a20*/  @!P5 FMUL R75, R75, R75 ;  /* 0x0000004b4b4bd220 */ /* 0x002fe20000400000 */
[----:B------:R-:W-:Y:S02]  /*5a30*/  R2UR UR7, R25 ;  /* 0x00000000190772ca */ /* 0x000fe400000e0000 */
[----:B------:R-:W-:Y:S01]  /*5a40*/  F2FP.F16.F32.PACK_AB R25, R67, R66 ;  /* 0x000000424319723e */ /* 0x000fe200000000ff */
[----:B------:R-:W-:Y:S01]  /*5a50*/  FADD R66, R63, R66 ;  /* 0x000000423f427221 */ /* 0x000fe20000000000 */
[----:B------:R-:W-:-:S03]  /*5a60*/  FSETP.GEU.AND P5, PT, R80, -126, PT ;  /* 0xc2fc00005000780b */ /* 0x000fc60003fae000 */
[----:B------:R-:W-:Y:S02]  /*5a70*/  FADD R67, R66, R67 ;  /* 0x0000004342437221 */ /* 0x000fe40000000000 */
[----:B------:R-:W-:Y:S01]  /*5a80*/  @!P4 FMUL R68, R68, 0.5 ;  /* 0x3f0000004444c820 */ /* 0x000fe20000400000 */
[----:B--2---:R-:W-:Y:S01]  /*5a90*/  @!P6 FMUL R76, R76, R76 ;  /* 0x0000004c4c4ce220 */ /* 0x004fe20000400000 */
[----:B------:R-:W-:Y:S01]  /*5aa0*/  @!P3 FMUL R24, R24, 0.5 ;  /* 0x3f0000001818b820 */ /* 0x000fe20000400000 */
[----:B------:R-:W-:Y:S01]  /*5ab0*/  FSETP.GEU.AND P6, PT, R81, -126, PT ;  /* 0xc2fc00005100780b */ /* 0x000fe20003fce000 */
[----:B------:R-:W-:Y:S02]  /*5ac0*/  FADD R70, R67, R70 ;  /* 0x0000004643467221 */ /* 0x000fe40000000000 */
[----:B------:R1:W2:Y:S02]  /*5ad0*/  MUFU.EX2 R69, R24 ;  /* 0x0000001800457308 */ /* 0x0002a40000000800 */
[----:B------:R-:W-:Y:S01]  /*5ae0*/  @!P5 FMUL R80, R80, 0.5 ;  /* 0x3f0000005050d820 */ /* 0x000fe20000400000 */
[----:B------:R-:W-:-:S05]  /*5af0*/  FADD R71, R70, R71 ;  /* 0x0000004746477221 */ /* 0x000fca0000000000 */
[----:B------:R-:W3:Y:S01]  /*5b00*/  MUFU.EX2 R68, R68 ;  /* 0x0000004400447308 */ /* 0x000ee20000000800 */
[C---:B-1----:R-:W-:Y:S01]  /*5b10*/  IADD3 R24, R122.reuse, 0x280, RZ ;  /* 0x000002807a187810 */ /* 0x042fe20007ffe0ff */
[----:B------:R-:W-:Y:S01]  /*5b20*/  @!P6 FMUL R81, R81, 0.5 ;  /* 0x3f0000005151e820 */ /* 0x000fe20000400000 */
[----:B------:R-:W-:Y:S02]  /*5b30*/  IADD3 R122, R122, 0x380, RZ ;  /* 0x000003807a7a7810 */ /* 0x000fe40007ffe0ff */
        /* <DEDUP_REMOVED lines=18> */
[----:B------:R-:W-:Y:S01]  /*5c60*/  HGMMA.64x64x16.F32 R88, R24, gdesc[UR4].tnspB, R88, gsb0 ;  /* 0x40e0000418587df0 */ /* 0x000fe20008000858 */
[----:B------:R-:W-:-:S02]  /*5c70*/  R2UR UR6, R20 ;  /* 0x00000000140672ca */ /* 0x000fc400000e0000 */
[----:B------:R-:W-:Y:S02]  /*5c80*/  R2UR UR7, R21 ;  /* 0x00000000150772ca */ /* 0x000fe400000e0000 */
[----:B------:R-:W2:Y:S03]  /*5c90*/  MUFU.EX2 R74, R74 ;  /* 0x0000004a004a7308 */ /* 0x000ea60000000800 */
[----:B------:R-:W-:-:S05]  /*5ca0*/  @!P5 FMUL R23, R23, 0.5 ;  /* 0x3f0000001717d820 */ /* 0x000fca0000400000 */
[----:B------:R-:W3:Y:S01]  /*5cb0*/  MUFU.EX2 R20, R82 ;  /* 0x0000005200147308 */ /* 0x000ee20000000800 */
[----:B-1----:R-:W-:Y:S01]  /*5cc0*/  @!P3 FMUL R73, R73, R73 ;  /* 0x000000494949b220 */ /* 0x002fe20000400000 */
[----:B------:R-:W-:-:S06]  /*5cd0*/  FSETP.GEU.AND P3, PT, R78, -126, PT ;  /* 0xc2fc00004e00780b */ /* 0x000fcc0003f6e000 */
        /* <DEDUP_REMOVED lines=13> */
[----:B--2---:R-:W-:-:S06]  /*5db0*/  @!P5 FMUL R23, R23, R23 ;  /* 0x000000171717d220 */ /* 0x004fcc0000400000 */
[----:B------:R-:W-:Y:S01]  /*5dc0*/  @!P6 FMUL R86, R86, 0.5 ;  /* 0x3f0000005656e820 */ /* 0x000fe20000400000 */
[----:B------:R-:W2:Y:S01]  /*5dd0*/  MUFU.EX2 R29, R29 ;  /* 0x0000001d001d7308 */ /* 0x000ea20000000800 */
[----:B---3--:R-:W-:Y:S01]  /*5de0*/  @!P3 FMUL R17, R17, R17 ;  /* 0x000000111111b220 */ /* 0x008fe20000400000 */
[----:B------:R-:W-:-:S06]  /*5df0*/  FSETP.GEU.AND P3, PT, R83, -126, PT ;  /* 0xc2fc00005300780b */ /* 0x000fcc0003f6e000 */
[----:B------:R-:W3:Y:S01]  /*5e00*/  MUFU.EX2 R14, R86 ;  /* 0x00000056000e7308 */ /* 0x000ee20000000800 */
[----:B-1----:R-:W-:Y:S01]  /*5e10*/  @!P4 FMUL R18, R18, R18 ;  /* 0x000000121212c220 */ /* 0x002fe20000400000 */
[----:B------:R-:W-:-:S05]  /*5e20*/  FSETP.GEU.AND P4, PT, R22, -126, PT ;  /* 0xc2fc00001600780b */ /* 0x000fca0003f8e000 */
[----:B------:R-:W-:Y:S01]  /*5e30*/  @!P3 FMUL R83, R83, 0.5 ;  /* 0x3f0000005353b820 */ /* 0x000fe20000400000 */
[----:B--2---:R-:W-:Y:S01]  /*5e40*/  @!P2 FMUL R29, R29, R29 ;  /* 0x0000001d1d1da220 */ /* 0x004fe20000400000 */
[----:B------:R-:W-:Y:S02]  /*5e50*/  ISETP.NE.AND P2, PT, R12, 0x4, PT ;  /* 0x000000040c00780c */ /* 0x000fe40003f45270 */
[----:B------:R-:W1:Y:S04]  /*5e60*/  MUFU.EX2 R19, R83 ;  /* 0x0000005300137308 */ /* 0x000e680000000800 */
[----:B------:R-:W-:Y:S01]  /*5e70*/  @!P4 FMUL R22, R22, 0.5 ;  /* 0x3f0000001616c820 */ /* 0x000fe20000400000 */
[----:B------:R-:W-:Y:S02]  /*5e80*/  WARPGROUP.DEPBAR.LE gsb0, 0x0 ;  /* 0x00008000000079c5 */ /* 0x000fe40000010000 */
[----:B------:R-:W-:Y:S01]  /*5e90*/  F2FP.F16.F32.PACK_AB R24, R73, R72 ;  /* 0x000000484918723e */ /* 0x000fe200000000ff */
[----:B---3--:R-:W-:Y:S01]  /*5ea0*/  @!P6 FMUL R14, R14, R14 ;  /* 0x0000000e0e0ee220 */ /* 0x008fe20000400000 */
[----:B------:R-:W-:Y:S01]  /*5eb0*/  F2FP.F16.F32.PACK_AB R25, R75, R74 ;  /* 0x0000004a4b19723e */ /* 0x000fe200000000ff */
[----:B------:R-:W2:Y:S01]  /*5ec0*/  MUFU.EX2 R22, R22 ;  /* 0x0000001600167308 */ /* 0x000ea20000000800 */
[----:B------:R-:W-:Y:S01]  /*5ed0*/  F2FP.F16.F32.PACK_AB R26, R77, R76 ;  /* 0x0000004c4d1a723e */ /* 0x000fe200000000ff */
[----:B------:R-:W-:Y:S01]  /*5ee0*/  FADD R72, R69, R72 ;  /* 0x0000004845487221 */ /* 0x000fe20000000000 */
[----:B------:R-:W-:Y:S01]  /*5ef0*/  F2FP.F16.F32.PACK_AB R27, R18, R17 ;  /* 0x00000011121b723e */ /* 0x000fe200000000ff */
[----:B------:R-:W-:Y:S01]  /*5f00*/  FADD R74, R71, R74 ;  /* 0x0000004a474a7221 */ /* 0x000fe20000000000 */
[----:B-1----:R-:W-:-:S02]  /*5f10*/  @!P3 FMUL R19, R19, R19 ;  /* 0x000000131313b220 */ /* 0x002fc40000400000 */
[----:B------:R-:W-:Y:S01]  /*5f20*/  WARPGROUP.ARRIVE ;  /* 0x00000000000079c5 */ /* 0x000fe20000000000 */
[----:B------:R-:W-:Y:S01]  /*5f30*/  FADD R73, R72, R73 ;  /* 0x0000004948497221 */ /* 0x000fe20000000000 */
[----:B------:R-:W-:-:S03]  /*5f40*/  FADD R74, R74, R75 ;  /* 0x0000004b4a4a7221 */ /* 0x000fc60000000000 */
[----:B------:R-:W-:Y:S01]  /*5f50*/  FADD R76, R73, R76 ;  /* 0x0000004c494c7221 */ /* 0x000fe20000000000 */
[----:B------:R-:W-:Y:S01]  /*5f60*/  HGMMA.64x64x16.F32 R88, R24, gdesc[UR4].tnspB, R88, gsb0 ;  /* 0x40e0000418587df0 */ /* 0x000fe20008000858 */
[----:B------:R-:W-:Y:S01]  /*5f70*/  R2UR UR6, R122 ;  /* 0x000000007a0672ca */ /* 0x000fe200000e0000 */
[----:B------:R-:W-:Y:S01]  /*5f80*/  FADD R17, R74, R17 ;  /* 0x000000114a117221 */ /* 0x000fe20000000000 */
[----:B------:R-:W-:Y:S01]  /*5f90*/  R2UR UR7, R123 ;  /* 0x000000007b0772ca */ /* 0x000fe200000e0000 */
[----:B--2---:R-:W-:Y:S01]  /*5fa0*/  @!P4 FMUL R22, R22, R22 ;  /* 0x000000161616c220 */ /* 0x004fe20000400000 */
[----:B------:R-:W-:Y:S01]  /*5fb0*/  FADD R77, R76, R77 ;  /* 0x0000004d4c4d7221 */ /* 0x000fe20000000000 */
[----:B------:R-:W-:Y:S01]  /*5fc0*/  FADD R17, R17, R18 ;  /* 0x0000001211117221 */ /* 0x000fe20000000000 */
        /* <DEDUP_REMOVED lines=8> */
[----:B------:R-:W-:-:S02]  /*6050*/  FADD R19, R20, R19 ;  /* 0x0000001314137221 */ /* 0x000fc40000000000 */
[----:B------:R-:W-:Y:S01]  /*6060*/  FADD R18, R21, R22 ;  /* 0x0000001615127221 */ /* 0x000fe20000000000 */
[----:B------:R-:W-:Y:S01]  /*6070*/  WARPGROUP.ARRIVE ;  /* 0x00000000000079c5 */ /* 0x000fe20000000000 */
[----:B------:R-:W-:Y:S02]  /*6080*/  FADD R14, R19, R14 ;  /* 0x0000000e130e7221 */ /* 0x000fe40000000000 */
[----:B------:R-:W-:Y:S02]  /*6090*/  FADD R18, R18, R23 ;  /* 0x0000001712127221 */ /* 0x000fe40000000000 */
[----:B------:R-:W-:Y:S01]  /*60a0*/  FADD R17, R14, R29 ;  /* 0x0000001d0e117221 */ /* 0x000fe20000000000 */
[----:B------:R-:W-:Y:S03]  /*60b0*/  HGMMA.64x64x16.F32 R88, R24, gdesc[UR4].tnspB, R88, gsb0 ;  /* 0x40e0000418587df0 */ /* 0x000fe60008000858 */
[----:B------:R-:W-:-:S02]  /*60c0*/  WARPGROUP.DEPBAR.LE gsb0, 0x0 ;  /* 0x00008000000079c5 */ /* 0x000fc40000010000 */
[----:B------:R-:W-:-:S04]  /*60d0*/  SEL R24, R12, RZ, P2 ;  /* 0x000000ff0c187207 */ /* 0x000fc80001000000 */
[----:B------:R-:W-:-:S04]  /*60e0*/  LEA R12, R24, R15, 0x3 ;  /* 0x0000000f180c7211 */ /* 0x000fc800078e18ff */
[----:B------:R-:W-:-:S04]  /*60f0*/  PRMT R12, RZ, 0x654, R12 ;  /* 0x00000654ff0c7816 */ /* 0x000fc8000000000c */
[----:B------:R1:W-:Y:S01]  /*6100*/  SYNCS.ARRIVE.TRANS64.RED.A1T0 RZ, [R12+URZ], RZ ;  /* 0x000000ff0cff79a7 */ /* 0x0003e2000810043f */
[----:B------:R-:W-:Y:S05]  /*6110*/  @P1 BRA `(.L_x_32) ;  /* 0x0000000000981947 */ /* 0x000fea0003800000 */
[----:B------:R-:W-:Y:S01]  /*6120*/  ISETP.LT.OR P1, PT, R7, 0x1, !P0 ;  /* 0x000000010700780c */ /* 0x000fe20004721670 */
[----:B------:R-:W-:-:S12]  /*6130*/  BSSY B0, `(.L_x_33) ;  /* 0x0000023000007945 */ /* 0x000fd80003800000 */
[----:B------:R-:W-:Y:S05]  /*6140*/  @P1 BRA `(.L_x_34) ;  /* 0x0000000000841947 */ /* 0x000fea0003800000 */
[----:B-1----:R-:W-:Y:S02]  /*6150*/  LEA R12, R5, R2, 0x3 ;  /* 0x00000002050c7211 */ /* 0x002fe400078e18ff */
[----:B------:R-:W-:Y:S02]  /*6160*/  SHF.L.U32 R19, R6, 0x1f, RZ ;  /* 0x0000001f06137819 */ /* 0x000fe400000006ff */
[----:B------:R-:W-:Y:S02]  /*6170*/  ISETP.NE.AND P2, PT, R16, RZ, PT ;  /* 0x000000ff1000720c */ /* 0x000fe40003f45270 */
[----:B------:R-:W1:Y:S02]  /*6180*/  SYNCS.PHASECHK.TRANS64.TRYWAIT P1, [R12+URZ+0x12020], R19 ;  /* 0x012020130c0075a7 */ /* 0x000e64000802017f */
[----:B-1----:R-:W-:Y:S09]  /*6190*/  @!P1 BRA `(.L_x_35) ;  /* 0x0000001800489947 */ /* 0x002ff20003800000 */
.L_x_70:
[----:B------:R-:W-:Y:S05]  /*61a0*/  @P2 BRA `(.L_x_36) ;  /* 0x0000000000142947 */ /* 0x000fea0003800000 */
[----:B------:R-:W-:Y:S01]  /*61b0*/  ISETP.NE.AND P1, PT, R10, RZ, PT ;  /* 0x000000ff0a00720c */ /* 0x000fe20003f25270 */
[----:B-1----:R-:W-:-:S04]  /*61c0*/  IMAD.MOV.U32 R19, RZ, RZ, 0x4000 ;  /* 0x00004000ff137424 */ /* 0x002fc800078e00ff */
[----:B------:R2:W-:Y:S08]  /*61d0*/  SYNCS.ARRIVE.TRANS64 RZ, [R12+URZ+0x12000], R19 ;  /* 0x012000130cff79a7 */ /* 0x0005f0000800003f */
[----:B------:R-:W-:Y:S05]  /*61e0*/  @!P1 BRA `(.L_x_36) ;  /* 0x0000000000049947 */ /* 0x000fea0003800000 */
[----:B------:R-:W-:Y:S01]  /*61f0*/  BPT.TRAP 0x1 ;  /* 0x000000040000795c */ /* 0x000fe20000300000 */
.L_x_36:
[C---:B------:R-:W-:Y:S01]  /*6200*/  LEA R14, R5.reuse, R2, 0xe ;  /* 0x00000002050e7211 */ /* 0x040fe200078e70ff */
[----:B------:R-:W-:Y:S01]  /*6210*/  UIADD3 UR6, UP0, UR30, 0x2f0, URZ ;  /* 0x000002f01e067890 */ /* 0x000fe2000ff1e03f */
[----:B------:R-:W-:Y:S01]  /*6220*/  R2UR UR11, R8 ;  /* 0x00000000080b72ca */ /* 0x000fe200000e0000 */
[----:B------:R-:W-:Y:S01]  /*6230*/  UMOV UR18, 0x0 ;  /* 0x0000000000127882 */ /* 0x000fe20000000000 */
[----:B------:R-:W-:Y:S01]  /*6240*/  R2UR UR9, R12 ;  /* 0x000000000c0972ca */ /* 0x000fe200000e0000 */
[----:B------:R-:W-:Y:S01]  /*6250*/  UIADD3.X UR7, URZ, UR31, URZ, UP0, !UPT ;  /* 0x0000001f3f077290 */ /* 0x000fe200087fe43f */
[----:B------:R-:W-:Y:S01]  /*6260*/  R2UR UR8, R14 ;  /* 0x000000000e0872ca */ /* 0x000fe200000e0000 */
[----:B------:R-:W-:Y:S01]  /*6270*/  UMOV UR19, 0x10000000 ;  /* 0x1000000000137882 */ /* 0x000fe20000000000 */
[----:B------:R-:W-:Y:S01]  /*6280*/  UMOV UR10, URZ ;  /* 0x0000003f000a7c82 */ /* 0x000fe20008000000 */
[----:B------:R-:W-:Y:S01]  /*6290*/  UMOV UR12, UR36 ;  /* 0x00000024000c7c82 */ /* 0x000fe20008000000 */
[----:B------:R-:W-:Y:S01]  /*62a0*/  UMOV UR13, UR37 ;  /* 0x00000025000d7c82 */ /* 0x000fe20008000000 */
[----:B------:R-:W-:-:S02]  /*62b0*/  IADD3 R5, R5, 0x1, RZ ;  /* 0x0000000105057810 */ /* 0x000fc40007ffe0ff */
[----:B------:R-:W-:Y:S02]  /*62c0*/  IADD3 R8, R8, 0x1, RZ ;  /* 0x0000000108087810 */ /* 0x000fe40007ffe0ff */
[----:B------:R-:W-:Y:S01]  /*62d0*/  USHF.L.U32 UR11, UR11, 0x7, URZ ;  /* 0x000000070b0b7899 */ /* 0x000fe2000800063f */
[C---:B------:R-:W-:Y:S01]  /*62e0*/  ISETP.NE.AND P1, PT, R5.reuse, 0x4, PT ;  /* 0x000000040500780c */ /* 0x040fe20003f25270 */
[----:B------:R-:W-:Y:S02]  /*62f0*/  UIADD3 UR9, UR9, 0x12000, URZ ;  /* 0x0001200009097890 */ /* 0x000fe4000fffe03f */
[----:B------:R-:W-:Y:S01]  /*6300*/  UIADD3 UR8, UR8, 0x2000, URZ ;  /* 0x0000200008087890 */ /* 0x000fe2000fffe03f */
[----:B-12---:R-:W-:Y:S02]  /*6310*/  SEL R19, RZ, 0x1, P1 ;  /* 0x00000001ff137807 */ /* 0x006fe40000800000 */
[----:B------:R-:W-:Y:S02]  /*6320*/  SEL R5, R5, RZ, P1 ;  /* 0x000000ff05057207 */ /* 0x000fe40000800000 */
[----:B------:R-:W-:-:S04]  /*6330*/  LOP3.LUT R6, R6, R19, RZ, 0x3c, !PT ;  /* 0x0000001306067212 */ /* 0x000fc800078e3cff */
[----:B------:R2:W-:Y:S02]  /*6340*/  UTMALDG.4D [UR8], [UR6], desc[UR18] ;  /* 0x00001208060075b4 */ /* 0x0005e40008019000 */
[----:B--2---:R-:W-:Y:S01]  /*6350*/  NOP ;  /* 0x0000000000007918 */ /* 0x004fe20000000000 */
.L_x_34:
[----:B------:R-:W-:Y:S05]  /*6360*/  BSYNC B0 ;  /* 0x0000000000007941 */ /* 0x000fea0003800000 */
.L_x_33:
[----:B------:R-:W-:-:S07]  /*6370*/  IADD3 R7, R7, -0x1, RZ ;  /* 0xffffffff07077810 */ /* 0x000fce0007ffe0ff */
.L_x_32:
[----:B------:R-:W-:Y:S01]  /*6380*/  ISETP.GT.AND P3, PT, R13, 0x2, PT ;  /* 0x000000020d00780c */ /* 0x000fe20003f64270 */
[----:B-1----:R-:W-:Y:S01]  /*6390*/  VIADD R12, R24, 0x1 ;  /* 0x00000001180c7836 */ /* 0x002fe20000000000 */
[----:B------:R-:W-:Y:S02]  /*63a0*/  IADD3 R11, R11, 0x1, RZ ;  /* 0x000000010b0b7810 */ /* 0x000fe40007ffe0ff */
[----:B------:R-:W-:Y:S02]  /*63b0*/  IADD3 R13, R13, -0x1, RZ ;  /* 0xffffffff0d0d7810 */ /* 0x000fe40007ffe0ff */
[----:B------:R-:W-:Y:S02]  /*63c0*/  ISETP.NE.AND P1, PT, R11, 0x4, PT ;  /* 0x000000040b00780c */ /* 0x000fe40003f25270 */
[----:B------:R-:W-:Y:S02]  /*63d0*/  ISETP.NE.AND P2, PT, R12, 0x4, PT ;  /* 0x000000040c00780c */ /* 0x000fe40003f45270 */
[----:B------:R-:W-:-:S02]  /*63e0*/  SEL R19, RZ, 0x1, P1 ;  /* 0x00000001ff137807 */ /* 0x000fc40000800000 */
[----:B------:R-:W-:Y:S02]  /*63f0*/  MOV R121, R3 ;  /* 0x0000000300797202 */ /* 0x000fe40000000f00 */
[----:B------:R-:W-:Y:S02]  /*6400*/  LOP3.LUT R4, R4, R19, RZ, 0x3c, !PT ;  /* 0x0000001304047212 */ /* 0x000fe400078e3cff */
[----:B------:R-:W-:Y:S02]  /*6410*/  MOV R19, R0 ;  /* 0x0000000000137202 */ /* 0x000fe40000000f00 */
[----:B------:R-:W-:Y:S02]  /*6420*/  SEL R11, R11, RZ, P1 ;  /* 0x000000ff0b0b7207 */ /* 0x000fe40000800000 */
[----:B------:R-:W-:Y:S01]  /*6430*/  SEL R12, R12, RZ, P2 ;  /* 0x000000ff0c0c7207 */ /* 0x000fe20001000000 */
[----:B------:R-:W-:Y:S06]  /*6440*/  @P3 BRA `(.L_x_37) ;  /* 0xffffffd0007c3947 */ /* 0x000fec000383ffff */
.L_x_24:
[----:B------:R-:W-:Y:S05]  /*6450*/  WARPSYNC.ALL ;  /* 0x0000000000007948 */ /* 0x000fea0003800000 */
[----:B------:R-:W2:Y:S01]  /*6460*/  SHFL.BFLY PT, R5, R18, 0x1, 0x1f ;  /* 0x0c201f0012057f89 */ /* 0x000ea200000e0000 */
[----:B------:R-:W-:Y:S01]  /*6470*/  BSSY B0, `(.L_x_38) ;  /* 0x0000024000007945 */ /* 0x000fe20003800000 */
[----:B------:R-:W-:Y:S02]  /*6480*/  MOV R9, 0x7f800000 ;  /* 0x7f80000000097802 */ /* 0x000fe40000000f00 */
[----:B------:R-:W3:Y:S01]  /*6490*/  SHFL.BFLY PT, R4, R17, 0x1, 0x1f ;  /* 0x0c201f0011047f89 */ /* 0x000ee200000e0000 */
[----:B------:R-:W-:-:S02]  /*64a0*/  MOV R8, 0x3f800000 ;  /* 0x3f80000000087802 */ /* 0x000fc40000000f00 */
[----:B------:R-:W-:Y:S01]  /*64b0*/  MOV R11, 0x7f800000 ;  /* 0x7f800000000b7802 */ /* 0x000fe20000000f00 */
[----:B--2---:R-:W-:Y:S01]  /*64c0*/  FADD R5, R5, R18 ;  /* 0x0000001205057221 */ /* 0x004fe20000000000 */
[----:B---3--:R-:W-:-:S04]  /*64d0*/  FADD R19, R4, R17 ;  /* 0x0000001104137221 */ /* 0x008fc80000000000 */
[----:B------:R-:W2:Y:S01]  /*64e0*/  SHFL.BFLY PT, R6, R5, 0x2, 0x1f ;  /* 0x0c401f0005067f89 */ /* 0x000ea200000e0000 */
[----:B------:R-:W-:-:S03]  /*64f0*/  IMAD.MOV.U32 R4, RZ, RZ, 0x3f800000 ;  /* 0x3f800000ff047424 */ /* 0x000fc600078e00ff */
[----:B------:R-:W3:Y:S01]  /*6500*/  SHFL.BFLY PT, R20, R19, 0x2, 0x1f ;  /* 0x0c401f0013147f89 */ /* 0x000ee200000e0000 */
[C---:B--2---:R-:W-:Y:S01]  /*6510*/  FSETP.NE.AND P0, PT, R5.reuse, -R6, PT ;  /* 0x800000060500720b */ /* 0x044fe20003f05000 */
[----:B------:R-:W-:Y:S01]  /*6520*/  FADD R6, R5, R6 ;  /* 0x0000000605067221 */ /* 0x000fe20000000000 */
[----:B---3--:R-:W-:-:S11]  /*6530*/  FADD R7, R19, R20 ;  /* 0x0000001413077221 */ /* 0x008fd60000000000 */
[----:B------:R-:W-:Y:S05]  /*6540*/  @!P0 BRA `(.L_x_39) ;  /* 0x0000000000588947 */ /* 0x000fea0003800000 */
[----:B------:R-:W-:Y:S01]  /*6550*/  IADD3 R4, R6, 0x1800000, RZ ;  /* 0x0180000006047810 */ /* 0x000fe20007ffe0ff */
[----:B------:R-:W-:Y:S03]  /*6560*/  BSSY B1, `(.L_x_40) ;  /* 0x000000d000017945 */ /* 0x000fe60003800000 */
[----:B------:R-:W-:-:S04]  /*6570*/  LOP3.LUT R4, R4, 0x7f800000, RZ, 0xc0, !PT ;  /* 0x7f80000004047812 */ /* 0x000fc800078ec0ff */
[----:B------:R-:W-:-:S13]  /*6580*/  ISETP.GT.U32.AND P0, PT, R4, 0x1ffffff, PT ;  /* 0x01ffffff0400780c */ /* 0x000fda0003f04070 */
[----:B------:R-:W-:Y:S05]  /*6590*/  @P0 BRA `(.L_x_41) ;  /* 0x0000000000140947 */ /* 0x000fea0003800000 */
[----:B------:R-:W-:Y:S02]  /*65a0*/  MOV R5, R6 ;  /* 0x0000000600057202 */ /* 0x000fe40000000f00 */
[----:B------:R-:W-:-:S07]  /*65b0*/  MOV R14, 0x65d0 ;  /* 0x000065d0000e7802 */ /* 0x000fce0000000f00 */
[----:B-1----:R-:W-:Y:S05]  /*65c0*/  CALL.REL.NOINC `($__internal_0_$__cuda_sm20_rcp_rn_f32_slowpath) ;  /* 0x0000001400507944 */ /* 0x002fea0003c00000 */
[----:B------:R-:W-:Y:S01]  /*65d0*/  MOV R4, R10 ;  /* 0x0000000a00047202 */ /* 0x000fe20000000f00 */
[----:B------:R-:W-:Y:S06]  /*65e0*/  BRA `(.L_x_42) ;  /* 0x0000000000107947 */ /* 0x000fec0003800000 */
.L_x_41:
[----:B------:R-:W2:Y:S02]  /*65f0*/  MUFU.RCP R5, R6 ;  /* 0x0000000600057308 */ /* 0x000ea40000001000 */
[----:B--2---:R-:W-:-:S04]  /*6600*/  FFMA R4, R6, R5, -1 ;  /* 0xbf80000006047423 */ /* 0x004fc80000000005 */
[----:B------:R-:W-:-:S04]  /*6610*/  FADD.FTZ R4, -R4, -RZ ;  /* 0x800000ff04047221 */ /* 0x000fc80000010100 */
[----:B------:R-:W-:-:S07]  /*6620*/  FFMA R4, R5, R4, R5 ;  /* 0x0000000405047223 */ /* 0x000fce0000000005 */
.L_x_42:
[----:B------:R-:W-:Y:S05]  /*6630*/  BSYNC B1 ;  /* 0x0000000000017941 */ /* 0x000fea0003800000 */
.L_x_40:
[----:B------:R-:W-:Y:S01]  /*6640*/  FSETP.GEU.AND P0, PT, |R6|, 1.175494350822287508e-38, PT ;  /* 0x008000000600780b */ /* 0x000fe20003f0e200 */
[----:B------:R-:W-:-:S12]  /*6650*/  ULDC UR6, c[0x0][0x600] ;  /* 0x0001800000067ab9 */ /* 0x000fd80000000800 */
[----:B------:R-:W-:-:S04]  /*6660*/  @!P0 FMUL R6, R6, 16777216 ;  /* 0x4b80000006068820 */ /* 0x000fc80000400000 */
[----:B------:R-:W2:Y:S02]  /*6670*/  MUFU.LG2 R5, R6 ;  /* 0x0000000600057308 */ /* 0x000ea40000000c00 */
[----:B--2---:R-:W-:-:S04]  /*6680*/  @!P0 FADD R5, R5, -24 ;  /* 0xc1c0000005058421 */ /* 0x004fc80000000000 */
[----:B------:R-:W-:-:S04]  /*6690*/  FMUL R10, R5, 0.69314718246459960938 ;  /* 0x3f317218050a7820 */ /* 0x000fc80000400000 */
[----:B------:R-:W-:-:S07]  /*66a0*/  FFMA R11, R3, UR6, R10 ;  /* 0x00000006030b7c23 */ /* 0x000fce000800000a */
.L_x_39:
[----:B------:R-:W-:Y:S05]  /*66b0*/  BSYNC B0 ;  /* 0x0000000000007941 */ /* 0x000fea0003800000 */
.L_x_38:
[----:B------:R-:W-:Y:S01]  /*66c0*/  FSETP.NE.AND P0, PT, R19, -R20, PT ;  /* 0x800000141300720b */ /* 0x000fe20003f05000 */
[----:B------:R-:W-:Y:S01]  /*66d0*/  ULDC UR4, c[0x0][0x608] ;  /* 0x0001820000047ab9 */ /* 0x000fe20000000800 */
[----:B------:R-:W-:Y:S01]  /*66e0*/  BSSY B0, `(.L_x_43) ;  /* 0x0000029000007945 */ /* 0x000fe20003800000 */
[----:B------:R-:W-:-:S04]  /*66f0*/  FMUL R4, R4, UR4 ;  /* 0x0000000404047c20 */ /* 0x000fc80008400000 */
[-C--:B------:R-:W-:Y:S01]  /*6700*/  FMUL R88, R88, R4.reuse ;  /* 0x0000000458587220 */ /* 0x080fe20000400000 */
        /* <DEDUP_REMOVED lines=14> */
[----:B------:R-:W-:Y:S01]  /*67f0*/  FMUL R117, R117, R4 ;  /* 0x0000000475757220 */ /* 0x000fe20000400000 */
[----:B------:R-:W-:Y:S06]  /*6800*/  @!P0 BRA `(.L_x_44) ;  /* 0x0000000000588947 */ /* 0x000fec0003800000 */
[----:B------:R-:W-:Y:S01]  /*6810*/  IADD3 R3, R7, 0x1800000, RZ ;  /* 0x0180000007037810 */ /* 0x000fe20007ffe0ff */
[----:B------:R-:W-:Y:S03]  /*6820*/  BSSY B1, `(.L_x_45) ;  /* 0x000000d000017945 */ /* 0x000fe60003800000 */
[----:B------:R-:W-:-:S04]  /*6830*/  LOP3.LUT R3, R3, 0x7f800000, RZ, 0xc0, !PT ;  /* 0x7f80000003037812 */ /* 0x000fc800078ec0ff */
[----:B------:R-:W-:-:S13]  /*6840*/  ISETP.GT.U32.AND P0, PT, R3, 0x1ffffff, PT ;  /* 0x01ffffff0300780c */ /* 0x000fda0003f04070 */
[----:B------:R-:W-:Y:S05]  /*6850*/  @P0 BRA `(.L_x_46) ;  /* 0x0000000000140947 */ /* 0x000fea0003800000 */
[----:B------:R-:W-:Y:S01]  /*6860*/  IMAD.MOV.U32 R5, RZ, RZ, R7 ;  /* 0x000000ffff057224 */ /* 0x000fe200078e0007 */
[----:B------:R-:W-:-:S07]  /*6870*/  MOV R14, 0x6890 ;  /* 0x00006890000e7802 */ /* 0x000fce0000000f00 */
[----:B-1----:R-:W-:Y:S05]  /*6880*/  CALL.REL.NOINC `($__internal_0_$__cuda_sm20_rcp_rn_f32_slowpath) ;  /* 0x0000001000a07944 */ /* 0x002fea0003c00000 */
[----:B------:R-:W-:Y:S01]  /*6890*/  MOV R8, R10 ;  /* 0x0000000a00087202 */ /* 0x000fe20000000f00 */
[----:B------:R-:W-:Y:S06]  /*68a0*/  BRA `(.L_x_47) ;  /* 0x0000000000107947 */ /* 0x000fec0003800000 */
.L_x_46:
[----:B------:R-:W2:Y:S02]  /*68b0*/  MUFU.RCP R8, R7 ;  /* 0x0000000700087308 */ /* 0x000ea40000001000 */
[----:B--2---:R-:W-:-:S04]  /*68c0*/  FFMA R3, R7, R8, -1 ;  /* 0xbf80000007037423 */ /* 0x004fc80000000008 */
[----:B------:R-:W-:-:S04]  /*68d0*/  FADD.FTZ R3, -R3, -RZ ;  /* 0x800000ff03037221 */ /* 0x000fc80000010100 */
[----:B------:R-:W-:-:S07]  /*68e0*/  FFMA R8, R8, R3, R8 ;  /* 0x0000000308087223 */ /* 0x000fce0000000008 */
.L_x_47:
[----:B------:R-:W-:Y:S05]  /*68f0*/  BSYNC B1 ;  /* 0x0000000000017941 */ /* 0x000fea0003800000 */
.L_x_45:
[----:B------:R-:W-:Y:S01]  /*6900*/  FSETP.GEU.AND P0, PT, |R7|, 1.175494350822287508e-38, PT ;  /* 0x008000000700780b */ /* 0x000fe20003f0e200 */
[----:B------:R-:W-:-:S12]  /*6910*/  ULDC UR4, c[0x0][0x600] ;  /* 0x0001800000047ab9 */ /* 0x000fd80000000800 */
[----:B------:R-:W-:-:S04]  /*6920*/  @!P0 FMUL R7, R7, 16777216 ;  /* 0x4b80000007078820 */ /* 0x000fc80000400000 */
[----:B------:R-:W2:Y:S02]  /*6930*/  MUFU.LG2 R3, R7 ;  /* 0x0000000700037308 */ /* 0x000ea40000000c00 */
[----:B--2---:R-:W-:-:S04]  /*6940*/  @!P0 FADD R3, R3, -24 ;  /* 0xc1c0000003038421 */ /* 0x004fc80000000000 */
[----:B------:R-:W-:-:S04]  /*6950*/  FMUL R3, R3, 0.69314718246459960938 ;  /* 0x3f31721803037820 */ /* 0x000fc80000400000 */
[----:B------:R-:W-:-:S07]  /*6960*/  FFMA R9, R0, UR4, R3 ;  /* 0x0000000400097c23 */ /* 0x000fce0008000003 */
.L_x_44:
[----:B------:R-:W-:Y:S05]  /*6970*/  BSYNC B0 ;  /* 0x0000000000007941 */ /* 0x000fea0003800000 */
.L_x_43:
[----:B------:R-:W2:Y:S01]  /*6980*/  S2R R0, SR_TID.X ;  /* 0x0000000000007919 */ /* 0x000ea20000002100 */
[----:B------:R-:W-:Y:S01]  /*6990*/  ULDC UR4, c[0x0][0x608] ;  /* 0x0001820000047ab9 */ /* 0x000fe20000000800 */
[----:B------:R-:W-:Y:S01]  /*69a0*/  ULDC.64 UR8, c[0x0][0x208] ;  /* 0x0000820000087ab9 */ /* 0x000fe20000000a00 */
[----:B------:R-:W-:Y:S01]  /*69b0*/  FMUL R8, R8, UR4 ;  /* 0x0000000408087c20 */ /* 0x000fe20008400000 */
[----:B------:R-:W-:Y:S01]  /*69c0*/  BSSY B0, `(.L_x_48) ;  /* 0x0000019000007945 */ /* 0x000fe20003800000 */
[----:B------:R-:W-:Y:S02]  /*69d0*/  SHF.R.U32.HI R17, RZ, 0x5, R16 ;  /* 0x00000005ff117819 */ /* 0x000fe40000011610 */
[----:B--2---:R-:W-:-:S13]  /*69e0*/  LOP3.LUT P0, RZ, R0, 0x3, RZ, 0xc0, !PT ;  /* 0x0000000300ff7812 */ /* 0x004fda000780c0ff */
[----:B------:R-:W-:Y:S05]  /*69f0*/  @P0 BRA `(.L_x_49) ;  /* 0x0000000000540947 */ /* 0x000fea0003800000 */
[----:B------:R-:W2:Y:S01]  /*6a00*/  S2UR UR4, SR_CTAID.X ;  /* 0x00000000000479c3 */ /* 0x000ea20000002500 */
[----:B------:R-:W-:Y:S02]  /*6a10*/  SHF.R.U32.HI R0, RZ, 0x2, R0 ;  /* 0x00000002ff007819 */ /* 0x000fe40000011600 */
[----:B------:R-:W-:Y:S02]  /*6a20*/  SHF.L.U32 R3, R17, 0x4, RZ ;  /* 0x0000000411037819 */ /* 0x000fe400000006ff */
[----:B------:R-:W-:-:S04]  /*6a30*/  LOP3.LUT R0, R0, 0x7, RZ, 0xc0, !PT ;  /* 0x0000000700007812 */ /* 0x000fc800078ec0ff */
[----:B------:R-:W-:Y:S01]  /*6a40*/  LOP3.LUT R0, R3, 0xfffffff0, R0, 0xe2, !PT ;  /* 0xfffffff003007812 */ /* 0x000fe200078ee200 */
[----:B--2---:R-:W-:-:S03]  /*6a50*/  USHF.L.U32 UR6, UR4, 0x6, URZ ;  /* 0x0000000604067899 */ /* 0x004fc6000800063f */
[----:B------:R-:W-:Y:S02]  /*6a60*/  ULDC.64 UR4, c[0x0][0x688] ;  /* 0x0001a20000047ab9 */ /* 0x000fe40000000a00 */
[----:B------:R-:W-:Y:S02]  /*6a70*/  UIMAD UR4, UR36, UR4, UR6 ;  /* 0x00000004240472a4 */ /* 0x000fe4000f8e0206 */
[----:B------:R-:W-:Y:S02]  /*6a80*/  IADD3 R3, R0, UR6, RZ ;  /* 0x0000000600037c10 */ /* 0x000fe4000fffe0ff */
[----:B------:R-:W-:Y:S02]  /*6a90*/  UIMAD UR4, UR37, UR5, UR4 ;  /* 0x00000005250472a4 */ /* 0x000fe4000f8e0204 */
[C---:B------:R-:W-:Y:S01]  /*6aa0*/  IADD3 R4, R3.reuse, 0x8, RZ ;  /* 0x0000000803047810 */ /* 0x040fe20007ffe0ff */
[----:B------:R-:W-:Y:S02]  /*6ab0*/  ULDC UR5, c[0x0][0x288] ;  /* 0x0000a20000057ab9 */ /* 0x000fe40000000800 */
[----:B------:R-:W-:-:S02]  /*6ac0*/  ISETP.GE.U32.AND P0, PT, R3, UR5, PT ;  /* 0x0000000503007c0c */ /* 0x000fc4000bf06070 */
[----:B------:R-:W-:Y:S02]  /*6ad0*/  IADD3 R0, P2, R0, UR4, RZ ;  /* 0x0000000400007c10 */ /* 0x000fe4000ff5e0ff */
[----:B------:R-:W-:Y:S01]  /*6ae0*/  ISETP.GE.U32.AND P1, PT, R4, UR5, PT ;  /* 0x0000000504007c0c */ /* 0x000fe2000bf26070 */
[----:B------:R-:W-:Y:S01]  /*6af0*/  ULDC.64 UR4, c[0x0][0x680] ;  /* 0x0001a00000047ab9 */ /* 0x000fe20000000a00 */
[----:B------:R-:W-:Y:S02]  /*6b00*/  IADD3.X R3, RZ, RZ, RZ, P2, !PT ;  /* 0x000000ffff037210 */ /* 0x000fe400017fe4ff */
[----:B------:R-:W-:-:S04]  /*6b10*/  LEA R4, P2, R0, UR4, 0x2 ;  /* 0x0000000400047c11 */ /* 0x000fc8000f8410ff */
[----:B------:R-:W-:-:S05]  /*6b20*/  LEA.HI.X R5, R0, UR5, R3, 0x2, P2 ;  /* 0x0000000500057c11 */ /* 0x000fca00090f1403 */
[----:B------:R2:W-:Y:S04]  /*6b30*/  @!P0 STG.E desc[UR8][R4.64], R11 ;  /* 0x0000000b04008986 */ /* 0x0005e8000c101908 */
[----:B------:R2:W-:Y:S02]  /*6b40*/  @!P1 STG.E desc[UR8][R4.64+0x20], R9 ;  /* 0x0000200904009986 */ /* 0x0005e4000c101908 */
.L_x_49:
[----:B------:R-:W-:Y:S05]  /*6b50*/  BSYNC B0 ;  /* 0x0000000000007941 */ /* 0x000fea0003800000 */
.L_x_48:
[----:B------:R-:W-:Y:S01]  /*6b60*/  ULDC.64 UR4, c[0x0][0x730] ;  /* 0x0001cc0000047ab9 */ /* 0x000fe20000000a00 */
[-C--:B------:R-:W-:Y:S01]  /*6b70*/  FMUL R19, R90, R8.reuse ;  /* 0x000000085a137220 */ /* 0x080fe20000400000 */
[----:B------:R-:W-:Y:S01]  /*6b80*/  ISETP.NE.U32.AND P0, PT, RZ, UR4, PT ;  /* 0x00000004ff007c0c */ /* 0x000fe2000bf05070 */
[-C--:B------:R-:W-:Y:S01]  /*6b90*/  FMUL R91, R91, R8.reuse ;  /* 0x000000085b5b7220 */ /* 0x080fe20000400000 */
[-C--:B------:R-:W-:Y:S01]  /*6ba0*/  FMUL R23, R94, R8.reuse ;  /* 0x000000085e177220 */ /* 0x080fe20000400000 */
[-C--:B------:R-:W-:Y:S01]  /*6bb0*/  FMUL R95, R95, R8.reuse ;  /* 0x000000085f5f7220 */ /* 0x080fe20000400000 */
[----:B------:R-:W-:Y:S01]  /*6bc0*/  ISETP.NE.AND.EX P0, PT, RZ, UR5, PT, P0 ;  /* 0x00000005ff007c0c */ /* 0x000fe2000bf05300 */
        /* <DEDUP_REMOVED lines=12> */
[----:B------:R-:W-:Y:S06]  /*6c90*/  @P0 BRA `(.L_x_50) ;  /* 0x0000000000200947 */ /* 0x000fec0003800000 */
[----:B------:R-:W-:Y:S02]  /*6ca0*/  ULDC.64 UR4, c[0x0][0x728] ;  /* 0x0001ca0000047ab9 */ /* 0x000fe40000000a00 */
[----:B------:R-:W-:-:S04]  /*6cb0*/  ISETP.NE.U32.AND P0, PT, RZ, UR4, PT ;  /* 0x00000004ff007c0c */ /* 0x000fc8000bf05070 */
[----:B------:R-:W-:-:S13]  /*6cc0*/  ISETP.NE.AND.EX P0, PT, RZ, UR5, PT, P0 ;  /* 0x00000005ff007c0c */ /* 0x000fda000bf05300 */
[----:B------:R-:W-:Y:S05]  /*6cd0*/  @!P0 BRA `(.L_x_51) ;  /* 0x00000000000c8947 */ /* 0x000fea0003800000 */
[----:B--2---:R-:W2:Y:S02]  /*6ce0*/  LDC.64 R4, c[0x0][0x728] ;  /* 0x0001ca00ff047b82 */ /* 0x004ea40000000a00 */
[----:B--2---:R3:W5:Y:S01]  /*6cf0*/  LDG.E R4, desc[UR8][R4.64] ;  /* 0x0000000804047981 */ /* 0x004762000c1e1900 */
[----:B------:R-:W-:Y:S05]  /*6d00*/  BRA `(.L_x_50) ;  /* 0x0000000000047947 */ /* 0x000fea0003800000 */
.L_x_51:
[----:B--2---:R-:W4:Y:S02]  /*6d10*/  LDC R4, c[0x0][0x720] ;  /* 0x0001c800ff047b82 */ /* 0x004f240000000800 */
.L_x_50:
[----:B------:R-:W-:Y:S01]  /*6d20*/  MOV R0, RZ ;  /* 0x000000ff00007202 */ /* 0x000fe20000000f00 */
[----:B----45:R-:W-:-:S03]  /*6d30*/  IMAD.MOV.U32 R22, RZ, RZ, R4 ;  /* 0x000000ffff167224 */ /* 0x030fc600078e0004 */
[----:B------:R-:W-:-:S13]  /*6d40*/  LOP3.LUT P0, RZ, R0, 0x1bf, RZ, 0xc0, !PT ;  /* 0x000001bf00ff7812 */ /* 0x000fda000780c0ff */
[----:B------:R-:W-:Y:S05]  /*6d50*/  @!P0 BRA `(.L_x_52) ;  /* 0x0000000000408947 */ /* 0x000fea0003800000 */
[----:B------:R-:W-:Y:S01]  /*6d60*/  MOV R0, 0x0 ;  /* 0x0000000000007802 */ /* 0x000fe20000000f00 */
[----:B------:R-:W-:Y:S01]  /*6d70*/  ULDC.64 UR4, c[0x4][0x68] ;  /* 0x01001a0000047ab9 */ /* 0x000fe20000000a00 */
[----:B------:R-:W-:Y:S01]  /*6d80*/  ULDC.64 UR6, c[0x4][0x8] ;  /* 0x0100020000067ab9 */ /* 0x000fe20000000a00 */
[----:B--2---:R-:W-:Y:S01]  /*6d90*/  MOV R4, UR4 ;  /* 0x0000000400047c02 */ /* 0x004fe20008000f00 */
[----:B------:R2:W4:Y:S01]  /*6da0*/  LDC.64 R14, c[0x4][R0] ;  /* 0x01000000000e7b82 */ /* 0x0005220000000a00 */
[----:B---3--:R-:W-:Y:S01]  /*6db0*/  MOV R5, UR5 ;  /* 0x0000000500057c02 */ /* 0x008fe20008000f00 */
[----:B------:R-:W-:Y:S01]  /*6dc0*/  ULDC.64 UR4, c[0x4][0x70] ;  /* 0x01001c0000047ab9 */ /* 0x000fe20000000a00 */
[----:B------:R-:W-:Y:S01]  /*6dd0*/  MOV R10, UR6 ;  /* 0x00000006000a7c02 */ /* 0x000fe20008000f00 */
[----:B------:R-:W-:Y:S01]  /*6de0*/  IMAD.U32 R11, RZ, RZ, UR7 ;  /* 0x00000007ff0b7e24 */ /* 0x000fe2000f8e00ff */
[----:B------:R-:W-:Y:S02]  /*6df0*/  MOV R6, UR4 ;  /* 0x0000000400067c02 */ /* 0x000fe40008000f00 */
[----:B------:R-:W-:-:S02]  /*6e00*/  MOV R7, UR5 ;  /* 0x0000000500077c02 */ /* 0x000fc40008000f00 */
[----:B------:R-:W-:Y:S02]  /*6e10*/  MOV R8, 0x70 ;  /* 0x0000007000087802 */ /* 0x000fe40000000f00 */
[----:B------:R-:W-:Y:S02]  /*6e20*/  MOV R12, 0x1 ;  /* 0x00000001000c7802 */ /* 0x000fe40000000f00 */
[----:B--2---:R-:W-:-:S07]  /*6e30*/  MOV R13, RZ ;  /* 0x000000ff000d7202 */ /* 0x004fce0000000f00 */
[----:B------:R-:W-:-:S07]  /*6e40*/  LEPC R20, `(.L_x_52) ;  /* 0x000000001014794e */ /* 0x000fce0000000000 */
[----:B-1--4-:R-:W-:Y:S05]  /*6e50*/  CALL.ABS.NOINC R14 ;  /* 0x000000000e007343 */ /* 0x012fea0003c00000 */
.L_x_52:
        /* <DEDUP_REMOVED lines=11> */
[----:B------:R-:W-:Y:S01]  /*6f10*/  MOV R7, UR5 ;  /* 0x0000000500077c02 */ /* 0x000fe20008000f00 */
[----:B------:R-:W-:Y:S01]  /*6f20*/  IMAD.MOV.U32 R13, RZ, RZ, RZ ;  /* 0x000000ffff0d7224 */ /* 0x000fe200078e00ff */
[----:B------:R-:W-:-:S02]  /*6f30*/  MOV R11, UR7 ;  /* 0x00000007000b7c02 */ /* 0x000fc40008000f00 */
[----:B------:R-:W-:Y:S02]  /*6f40*/  MOV R8, 0x70 ;  /* 0x0000007000087802 */ /* 0x000fe40000000f00 */
[----:B--2---:R-:W-:-:S07]  /*6f50*/  MOV R12, 0x1 ;  /* 0x00000001000c7802 */ /* 0x004fce0000000f00 */
[----:B------:R-:W-:-:S07]  /*6f60*/  LEPC R20, `(.L_x_53) ;  /* 0x000000001014794e */ /* 0x000fce0000000000 */
[----:B-1--4-:R-:W-:Y:S05]  /*6f70*/  CALL.ABS.NOINC R14 ;  /* 0x000000000e007343 */ /* 0x012fea0003c00000 */
.L_x_53:
[----:B--23--:R-:W2:Y:S01]  /*6f80*/  S2R R5, SR_TID.X ;  /* 0x0000000000057919 */ /* 0x00cea20000002100 */
[----:B------:R-:W-:Y:S01]  /*6f90*/  ULDC.64 UR4, c[0x0][0x730] ;  /* 0x0001cc0000047ab9 */ /* 0x000fe20000000a00 */
[----:B------:R-:W-:Y:S02]  /*6fa0*/  IADD3 R16, R16, 0x1f, RZ ;  /* 0x0000001f10107810 */ /* 0x000fe40007ffe0ff */
[----:B------:R-:W-:Y:S02]  /*6fb0*/  ISETP.NE.U32.AND P0, PT, RZ, UR4, PT ;  /* 0x00000004ff007c0c */ /* 0x000fe4000bf05070 */
[----:B------:R-:W-:Y:S02]  /*6fc0*/  ISETP.GT.U32.AND P1, PT, R16, 0x3e, PT ;  /* 0x0000003e1000780c */ /* 0x000fe40003f24070 */
[----:B------:R-:W-:-:S13]  /*6fd0*/  ISETP.NE.AND.EX P0, PT, RZ, UR5, PT, P0 ;  /* 0x00000005ff007c0c */ /* 0x000fda000bf05300 */
[----:B------:R-:W3:Y:S01]  /*6fe0*/  @P0 LDC R22, c[0x0][0x720] ;  /* 0x0001c800ff160b82 */ /* 0x000ee20000000800 */
[----:B--2---:R-:W-:Y:S02]  /*6ff0*/  SHF.L.U32 R0, R5, 0x5, RZ ;  /* 0x0000000505007819 */ /* 0x004fe400000006ff */
[----:B------:R-:W-:Y:S02]  /*7000*/  SHF.R.U32.HI R4, RZ, 0x1, R5 ;  /* 0x00000001ff047819 */ /* 0x000fe40000011605 */
[C---:B------:R-:W-:Y:S02]  /*7010*/  LOP3.LUT R3, R0.reuse, 0xc0, RZ, 0xc0, !PT ;  /* 0x000000c000037812 */ /* 0x040fe400078ec0ff */
[----:B------:R-:W-:Y:S02]  /*7020*/  LOP3.LUT R6, R0, 0x20, RZ, 0xc0, !PT ;  /* 0x0000002000067812 */ /* 0x000fe400078ec0ff */
[----:B------:R-:W-:Y:S02]  /*7030*/  LOP3.LUT R3, R3, 0x8, R4, 0xf8, !PT ;  /* 0x0000000803037812 */ /* 0x000fe400078ef804 */
[----:B------:R-:W-:-:S02]  /*7040*/  SHF.L.U32 R4, R5, 0x2, RZ ;  /* 0x0000000205047819 */ /* 0x000fc400000006ff */
[----:B------:R-:W-:Y:S01]  /*7050*/  LEA R6, R17, R6, 0x9 ;  /* 0x0000000611067211 */ /* 0x000fe200078e48ff */
[-C--:B---3--:R-:W-:Y:S01]  /*7060*/  FMUL R7, R23, R22.reuse ;  /* 0x0000001617077220 */ /* 0x088fe20000400000 */
[----:B------:R-:W-:Y:S01]  /*7070*/  LOP3.LUT R3, R3, 0x18, R4, 0x78, !PT ;  /* 0x0000001803037812 */ /* 0x000fe200078e7804 */
[-C--:B------:R-:W-:Y:S01]  /*7080*/  FMUL R8, R95, R22.reuse ;  /* 0x000000165f087220 */ /* 0x080fe20000400000 */
[----:B------:R-:W-:Y:S01]  /*7090*/  LOP3.LUT R0, R0, 0x100, RZ, 0xc0, !PT ;  /* 0x0000010000007812 */ /* 0x000fe200078ec0ff */
[-C--:B------:R-:W-:Y:S01]  /*70a0*/  FMUL R9, R25, R22.reuse ;  /* 0x0000001619097220 */ /* 0x080fe20000400000 */
[----:B------:R-:W-:Y:S01]  /*70b0*/  LOP3.LUT P0, RZ, R5, 0x4, RZ, 0xc0, !PT ;  /* 0x0000000405ff7812 */ /* 0x000fe2000780c0ff */
[----:B------:R-:W-:Y:S01]  /*70c0*/  FMUL R5, R19, R22 ;  /* 0x0000001613057220 */ /* 0x000fe20000400000 */
[----:B------:R-:W-:Y:S01]  /*70d0*/  IADD3 R3, R3, R6, R0 ;  /* 0x0000000603037210 */ /* 0x000fe20007ffe000 */
        /* <DEDUP_REMOVED lines=12> */
[----:B------:R-:W-:Y:S01]  /*71a0*/  F2FP.F16.F32.PACK_AB R5, R0, R5 ;  /* 0x000000050005723e */ /* 0x000fe200000000ff */
[-C--:B------:R-:W-:Y:S01]  /*71b0*/  FMUL R105, R105, R22.reuse ;  /* 0x0000001669697220 */ /* 0x080fe20000400000 */
[----:B------:R-:W-:Y:S01]  /*71c0*/  MOV R0, 0x10 ;  /* 0x0000001000007802 */ /* 0x000fe20000000f00 */
[-C--:B------:R-:W-:Y:S01]  /*71d0*/  FMUL R104, R104, R22.reuse ;  /* 0x0000001668687220 */ /* 0x080fe20000400000 */
[----:B------:R-:W-:Y:S01]  /*71e0*/  F2FP.F16.F32.PACK_AB R7, R8, R7 ;  /* 0x000000070807723e */ /* 0x000fe200000000ff */
[-C--:B------:R-:W-:Y:S01]  /*71f0*/  FMUL R13, R107, R22.reuse ;  /* 0x000000166b0d7220 */ /* 0x080fe20000400000 */
[----:B------:R-:W-:Y:S01]  /*7200*/  F2FP.F16.F32.PACK_AB R9, R10, R9 ;  /* 0x000000090a09723e */ /* 0x000fe200000000ff */
        /* <DEDUP_REMOVED lines=13> */
[----:B------:R-:W-:Y:S01]  /*72e0*/  F2FP.F16.F32.PACK_AB R4, R89, R4 ;  /* 0x000000045904723e */ /* 0x000fe200000000ff */
[----:B------:R-:W-:Y:S01]  /*72f0*/  IMAD R3, R3, 0x2, R2 ;  /* 0x0000000203037824 */ /* 0x000fe200078e0202 */
[----:B------:R-:W-:-:S02]  /*7300*/  F2FP.F16.F32.PACK_AB R6, R93, R6 ;  /* 0x000000065d06723e */ /* 0x000fc400000000ff */
[----:B------:R-:W-:Y:S02]  /*7310*/  F2FP.F16.F32.PACK_AB R8, R97, R96 ;  /* 0x000000606108723e */ /* 0x000fe400000000ff */
[----:B------:R-:W-:Y:S02]  /*7320*/  F2FP.F16.F32.PACK_AB R10, R101, R100 ;  /* 0x00000064650a723e */ /* 0x000fe400000000ff */
[----:B------:R-:W-:Y:S02]  /*7330*/  F2FP.F16.F32.PACK_AB R11, R12, R11 ;  /* 0x0000000b0c0b723e */ /* 0x000fe400000000ff */
[----:B------:R-:W-:Y:S01]  /*7340*/  SEL R0, R0, 0xfffffff0, !P0 ;  /* 0xfffffff000007807 */ /* 0x000fe20004000000 */
[----:B------:R-:W-:Y:S06]  /*7350*/  @P1 BRA `(.L_x_54) ;  /* 0x0000000000041947 */ /* 0x000fec0003800000 */
[----:B------:R-:W-:-:S04]  /*7360*/  DEPBAR.LE SB0, 0x1 ;  /* 0x000080400000791a */ /* 0x000fc80000000000 */
.L_x_54:
[----:B------:R-:W-:Y:S05]  /*7370*/  WARPSYNC.ALL ;  /* 0x0000000000007948 */ /* 0x000fea0003800000 */
[----:B------:R-:W-:Y:S01]  /*7380*/  BAR.SYNC.DEFER_BLOCKING 0x1, 0x80 ;  /* 0x0042000000007b1d */ /* 0x000fe20000010000 */
[----:B------:R-:W-:Y:S02]  /*7390*/  LEA R0, R0, R3, 0x1 ;  /* 0x0000000300007211 */ /* 0x000fe400078e08ff */
[----:B------:R-:W-:Y:S02]  /*73a0*/  F2FP.F16.F32.PACK_AB R13, R13, R14 ;  /* 0x0000000e0d0d723e */ /* 0x000fe400000000ff */
[----:B------:R-:W-:Y:S01]  /*73b0*/  F2FP.F16.F32.PACK_AB R15, R15, R16 ;  /* 0x000000100f0f723e */ /* 0x000fe200000000ff */
[----:B------:R-:W-:Y:S01]  /*73c0*/  BSSY B0, `(.L_x_55) ;  /* 0x000001d000007945 */ /* 0x000fe20003800000 */
[----:B------:R-:W-:-:S02]  /*73d0*/  F2FP.F16.F32.PACK_AB R17, R17, R18 ;  /* 0x000000121111723e */ /* 0x000fc400000000ff */
[----:B------:R-:W-:Y:S02]  /*73e0*/  F2FP.F16.F32.PACK_AB R12, R105, R104 ;  /* 0x00000068690c723e */ /* 0x000fe400000000ff */
[----:B------:R-:W-:Y:S02]  /*73f0*/  F2FP.F16.F32.PACK_AB R14, R109, R108 ;  /* 0x0000006c6d0e723e */ /* 0x000fe400000000ff */
[----:B------:R-:W-:Y:S02]  /*7400*/  F2FP.F16.F32.PACK_AB R16, R113, R112 ;  /* 0x000000707110723e */ /* 0x000fe400000000ff */
[----:B------:R-:W-:Y:S02]  /*7410*/  F2FP.F16.F32.PACK_AB R18, R117, R116 ;  /* 0x000000747512723e */ /* 0x000fe400000000ff */
[----:B------:R-:W-:Y:S01]  /*7420*/  F2FP.F16.F32.PACK_AB R19, R19, R20 ;  /* 0x000000141313723e */ /* 0x000fe200000000ff */
[----:B------:R2:W-:Y:S04]  /*7430*/  STSM.16.M88.4 [R3], R4 ;  /* 0x0000000403007844 */ /* 0x0005e80000000200 */
[----:B------:R2:W-:Y:S01]  /*7440*/  STSM.16.M88.4 [R0], R8 ;  /* 0x0000000800007844 */ /* 0x0005e20000000200 */
[----:B------:R-:W-:Y:S01]  /*7450*/  @!PT LDS RZ, [RZ] ;  /* 0x00000000fffff984 */ /* 0x000fe20000000800 */
[----:B------:R-:W-:Y:S01]  /*7460*/  @!PT LDS RZ, [RZ] ;  /* 0x00000000fffff984 */ /* 0x000fe20000000800 */
[----:B------:R-:W-:Y:S01]  /*7470*/  @!PT LDS RZ, [RZ] ;  /* 0x00000000fffff984 */ /* 0x000fe20000000800 */
[----:B------:R-:W-:Y:S01]  /*7480*/  @!PT LDS RZ, [RZ] ;  /* 0x00000000fffff984 */ /* 0x000fe20000000800 */
[----:B------:R3:W-:Y:S06]  /*7490*/  MEMBAR.ALL.CTA ;  /* 0x0000000000007992 */ /* 0x0007ec0000008000 */
[----:B---3--:R-:W3:Y:S02]  /*74a0*/  FENCE.VIEW.ASYNC.S ;  /* 0x00000000000073c6 */ /* 0x008ee40000000000 */
[----:B---3--:R-:W-:Y:S06]  /*74b0*/  BAR.SYNC.DEFER_BLOCKING 0x1, 0x80 ;  /* 0x0042000000007b1d */ /* 0x008fec0000010000 */
[----:B------:R-:W-:Y:S05]  /*74c0*/  @P1 BRA `(.L_x_56) ;  /* 0x0000000000301947 */ /* 0x000fea0003800000 */
[----:B------:R-:W3:Y:S01]  /*74d0*/  S2UR UR10, SR_CTAID.X ;  /* 0x00000000000a79c3 */ /* 0x000ee20000002500 */
[----:B------:R-:W-:Y:S01]  /*74e0*/  ULDC.64 UR4, c[0x0][0x198] ;  /* 0x0000660000047ab9 */ /* 0x000fe20000000a00 */
[----:B------:R-:W-:Y:S01]  /*74f0*/  R2UR UR8, R2 ;  /* 0x00000000020872ca */ /* 0x000fe200000e0000 */
[----:B------:R-:W-:Y:S01]  /*7500*/  UIADD3 UR4, UP0, UR4, 0x670, URZ ;  /* 0x0000067004047890 */ /* 0x000fe2000ff1e03f */
[----:B------:R-:W-:Y:S01]  /*7510*/  UMOV UR9, URZ ;  /* 0x0000003f00097c82 */ /* 0x000fe20008000000 */
[----:B------:R-:W-:Y:S02]  /*7520*/  UMOV UR11, UR36 ;  /* 0x00000024000b7c82 */ /* 0x000fe40008000000 */
[----:B------:R-:W-:Y:S01]  /*7530*/  UIADD3.X UR5, URZ, UR5, URZ, UP0, !UPT ;  /* 0x000000053f057290 */ /* 0x000fe200087fe43f */
[----:B------:R-:W-:Y:S01]  /*7540*/  UMOV UR12, UR37 ;  /* 0x00000025000c7c82 */ /* 0x000fe20008000000 */
[----:B---3--:R-:W-:-:S09]  /*7550*/  USHF.L.U32 UR10, UR10, 0x6, URZ ;  /* 0x000000060a0a7899 */ /* 0x008fd2000800063f */
[----:B------:R3:W-:Y:S01]  /*7560*/  UTMASTG.4D [UR8], [UR4] ;  /* 0x00000008040073b5 */ /* 0x0007e20008018000 */
[----:B------:R0:W-:Y:S01]  /*7570*/  UTMACMDFLUSH ;  /* 0x00000000000079b7 */ /* 0x0001e20000000000 */
[----:B---3--:R-:W-:-:S04]  /*7580*/  DEPBAR.LE SB0, 0x1 ;  /* 0x000080400000791a */ /* 0x008fc80000000000 */
.L_x_56:
[----:B------:R-:W-:Y:S05]  /*7590*/  BSYNC B0 ;  /* 0x0000000000007941 */ /* 0x000fea0003800000 */
.L_x_55:
[----:B------:R-:W-:Y:S06]  /*75a0*/  BAR.SYNC.DEFER_BLOCKING 0x1, 0x80 ;  /* 0x0042000000007b1d */ /* 0x000fec0000010000 */
[----:B------:R-:W-:Y:S01]  /*75b0*/  BSSY B0, `(.L_x_57) ;  /* 0x0000017000007945 */ /* 0x000fe20003800000 */
[----:B------:R3:W-:Y:S04]  /*75c0*/  STSM.16.M88.4 [R3+0x1000], R12 ;  /* 0x0010000c03007844 */ /* 0x0007e80000000200 */
[----:B------:R3:W-:Y:S01]  /*75d0*/  STSM.16.M88.4 [R0+0x1000], R16 ;  /* 0x0010001000007844 */ /* 0x0007e20000000200 */
[----:B------:R-:W-:Y:S01]  /*75e0*/  @!PT LDS RZ, [RZ] ;  /* 0x00000000fffff984 */ /* 0x000fe20000000800 */
[----:B------:R-:W-:Y:S01]  /*75f0*/  @!PT LDS RZ, [RZ] ;  /* 0x00000000fffff984 */ /* 0x000fe20000000800 */
[----:B------:R-:W-:Y:S01]  /*7600*/  @!PT LDS RZ, [RZ] ;  /* 0x00000000fffff984 */ /* 0x000fe20000000800 */
[----:B------:R-:W-:Y:S01]  /*7610*/  @!PT LDS RZ, [RZ] ;  /* 0x00000000fffff984 */ /* 0x000fe20000000800 */
[----:B------:R4:W-:Y:S06]  /*7620*/  MEMBAR.ALL.CTA ;  /* 0x0000000000007992 */ /* 0x0009ec0000008000 */
[----:B----4-:R-:W4:Y:S02]  /*7630*/  FENCE.VIEW.ASYNC.S ;  /* 0x00000000000073c6 */ /* 0x010f240000000000 */
[----:B----4-:R-:W-:Y:S06]  /*7640*/  BAR.SYNC.DEFER_BLOCKING 0x1, 0x80 ;  /* 0x0042000000007b1d */ /* 0x010fec0000010000 */
[----:B------:R-:W-:Y:S05]  /*7650*/  @P1 BRA `(.L_x_58) ;  /* 0x0000000000301947 */ /* 0x000fea0003800000 */
[----:B------:R-:W4:Y:S01]  /*7660*/  S2UR UR10, SR_CTAID.X ;  /* 0x00000000000a79c3 */ /* 0x000f220000002500 */
[----:B------:R-:W-:Y:S01]  /*7670*/  R2UR UR8, R2 ;  /* 0x00000000020872ca */ /* 0x000fe200000e0000 */
[----:B------:R-:W-:Y:S01]  /*7680*/  ULDC.64 UR4, c[0x0][0x198] ;  /* 0x0000660000047ab9 */ /* 0x000fe20000000a00 */
[----:B------:R-:W-:Y:S01]  /*7690*/  UMOV UR9, 0x20 ;  /* 0x0000002000097882 */ /* 0x000fe20000000000 */
[----:B------:R-:W-:Y:S01]  /*76a0*/  UIADD3 UR4, UP0, UR4, 0x670, URZ ;  /* 0x0000067004047890 */ /* 0x000fe2000ff1e03f */
[----:B------:R-:W-:Y:S01]  /*76b0*/  UMOV UR11, UR36 ;  /* 0x00000024000b7c82 */ /* 0x000fe20008000000 */
[----:B------:R-:W-:Y:S02]  /*76c0*/  UMOV UR12, UR37 ;  /* 0x00000025000c7c82 */ /* 0x000fe40008000000 */
[----:B------:R-:W-:-:S06]  /*76d0*/  UIADD3.X UR5, URZ, UR5, URZ, UP0, !UPT ;  /* 0x000000053f057290 */ /* 0x000fcc00087fe43f */
[----:B------:R-:W-:Y:S02]  /*76e0*/  UIADD3 UR8, UR8, 0x1000, URZ ;  /* 0x0000100008087890 */ /* 0x000fe4000fffe03f */
[----:B----4-:R-:W-:-:S09]  /*76f0*/  USHF.L.U32 UR10, UR10, 0x6, URZ ;  /* 0x000000060a0a7899 */ /* 0x010fd2000800063f */
[----:B------:R4:W-:Y:S02]  /*7700*/  UTMASTG.4D [UR8], [UR4] ;  /* 0x00000008040073b5 */ /* 0x0009e40008018000 */
[----:B----4-:R0:W-:Y:S02]  /*7710*/  UTMACMDFLUSH ;  /* 0x00000000000079b7 */ /* 0x0101e40000000000 */
.L_x_58:
[----:B------:R-:W-:Y:S05]  /*7720*/  BSYNC B0 ;  /* 0x0000000000007941 */ /* 0x000fea0003800000 */
.L_x_57:
[----:B------:R-:W-:-:S04]  /*7730*/  DEPBAR.LE SB0, 0x0 ;  /* 0x000080000000791a */ /* 0x000fc80000000000 */
[----:B------:R-:W-:Y:S05]  /*7740*/  EXIT ;  /* 0x000000000000794d */ /* 0x000fea0003800000 */
.L_x_7:
[----:B-1----:R1:W2:Y:S02]  /*7750*/  SYNCS.PHASECHK.TRANS64.TRYWAIT P2, [R3+URZ+0x12048], R2 ;  /* 0x01204802030075a7 */ /* 0x0022a4000804017f */
[----:B--2---:R-:W-:Y:S05]  /*7760*/  @!P2 NANOSLEEP.SYNCS 0x989680 ;  /* 0x009896800000a95d */ /* 0x004fea0003900000 */
[----:B------:R-:W2:Y:S02]  /*7770*/  @!P2 SYNCS.PHASECHK.TRANS64 P2, [R3+URZ+0x12048], R2 ;  /* 0x012048020300a5a7 */ /* 0x000ea4000804007f */
[----:B--2---:R-:W-:Y:S05]  /*7780*/  @!P2 BRA `(.L_x_7) ;  /* 0xfffffffc00f0a947 */ /* 0x004fea000383ffff */
[----:B------:R-:W-:Y:S05]  /*7790*/  BRA `(.L_x_59) ;  /* 0xffffff8c00c47947 */ /* 0x000fea000383ffff */
.L_x_12:
[----:B-1----:R1:W2:Y:S02]  /*77a0*/  SYNCS.PHASECHK.TRANS64.TRYWAIT P1, [R3+URZ+0x12020], R0 ;  /* 0x01202000030075a7 */ /* 0x0022a4000802017f */
[----:B--2---:R-:W-:Y:S05]  /*77b0*/  @!P1 NANOSLEEP.SYNCS 0x989680 ;  /* 0x009896800000995d */ /* 0x004fea0003900000 */
[----:B------:R-:W2:Y:S02]  /*77c0*/  @!P1 SYNCS.PHASECHK.TRANS64 P1, [R3+URZ+0x12020], R0 ;  /* 0x01202000030095a7 */ /* 0x000ea4000802007f */
[----:B--2---:R-:W-:Y:S05]  /*77d0*/  @!P1 BRA `(.L_x_12) ;  /* 0xfffffffc00f09947 */ /* 0x004fea000383ffff */
[----:B------:R-:W-:Y:S05]  /*77e0*/  BRA `(.L_x_60) ;  /* 0xffffff9000607947 */ /* 0x000fea000383ffff */
.L_x_14:
[----:B-1----:R1:W2:Y:S02]  /*77f0*/  SYNCS.PHASECHK.TRANS64.TRYWAIT P1, [R0+URZ+0x12020], R3 ;  /* 0x01202003000075a7 */ /* 0x0022a4000802017f */
[----:B--2---:R-:W-:Y:S05]  /*7800*/  @!P1 NANOSLEEP.SYNCS 0x989680 ;  /* 0x009896800000995d */ /* 0x004fea0003900000 */
[----:B------:R-:W2:Y:S02]  /*7810*/  @!P1 SYNCS.PHASECHK.TRANS64 P1, [R0+URZ+0x12020], R3 ;  /* 0x01202003000095a7 */ /* 0x000ea4000802007f */
[----:B--2---:R-:W-:Y:S05]  /*7820*/  @!P1 BRA `(.L_x_14) ;  /* 0xfffffffc00f09947 */ /* 0x004fea000383ffff */
[----:B------:R-:W-:Y:S05]  /*7830*/  BRA `(.L_x_61) ;  /* 0xffffff9000b87947 */ /* 0x000fea000383ffff */
.L_x_17:
[----:B-1----:R1:W2:Y:S02]  /*7840*/  SYNCS.PHASECHK.TRANS64.TRYWAIT P1, [R2+URZ+0x12020], R3 ;  /* 0x01202003020075a7 */ /* 0x0022a4000802017f */
[----:B--2---:R-:W-:Y:S05]  /*7850*/  @!P1 NANOSLEEP.SYNCS 0x989680 ;  /* 0x009896800000995d */ /* 0x004fea0003900000 */
[----:B------:R-:W2:Y:S02]  /*7860*/  @!P1 SYNCS.PHASECHK.TRANS64 P1, [R2+URZ+0x12020], R3 ;  /* 0x01202003020095a7 */ /* 0x000ea4000802007f */
[----:B--2---:R-:W-:Y:S05]  /*7870*/  @!P1 BRA `(.L_x_17) ;  /* 0xfffffffc00f09947 */ /* 0x004fea000383ffff */
[----:B------:R-:W-:Y:S05]  /*7880*/  BRA `(.L_x_62) ;  /* 0xffffff94002c7947 */ /* 0x000fea000383ffff */
.L_x_19:
[----:B-1----:R1:W2:Y:S02]  /*7890*/  SYNCS.PHASECHK.TRANS64.TRYWAIT P1, [R3+URZ+0x12020], R0 ;  /* 0x01202000030075a7 */ /* 0x0022a4000802017f */
[----:B--2---:R-:W-:Y:S05]  /*78a0*/  @!P1 NANOSLEEP.SYNCS 0x989680 ;  /* 0x009896800000995d */ /* 0x004fea0003900000 */
[----:B------:R-:W2:Y:S02]  /*78b0*/  @!P1 SYNCS.PHASECHK.TRANS64 P1, [R3+URZ+0x12020], R0 ;  /* 0x01202000030095a7 */ /* 0x000ea4000802007f */
[----:B--2---:R-:W-:Y:S05]  /*78c0*/  @!P1 BRA `(.L_x_19) ;  /* 0xfffffffc00f09947 */ /* 0x004fea000383ffff */
[----:B------:R-:W-:Y:S05]  /*78d0*/  BRA `(.L_x_63) ;  /* 0xffffff94009c7947 */ /* 0x000fea000383ffff */
.L_x_21:
[----:B-1----:R1:W2:Y:S02]  /*78e0*/  SYNCS.PHASECHK.TRANS64.TRYWAIT P1, [R2+URZ+0x12040], R23 ;  /* 0x01204017020075a7 */ /* 0x0022a4000802017f */
[----:B--2---:R-:W-:Y:S05]  /*78f0*/  @!P1 NANOSLEEP.SYNCS 0x989680 ;  /* 0x009896800000995d */ /* 0x004fea0003900000 */
[----:B------:R-:W2:Y:S02]  /*7900*/  @!P1 SYNCS.PHASECHK.TRANS64 P1, [R2+URZ+0x12040], R23 ;  /* 0x01204017020095a7 */ /* 0x000ea4000802007f */
[----:B--2---:R-:W-:Y:S05]  /*7910*/  @!P1 BRA `(.L_x_21) ;  /* 0xfffffffc00f09947 */ /* 0x004fea000383ffff */
[----:B------:R-:W-:Y:S05]  /*7920*/  BRA `(.L_x_64) ;  /* 0xffffff9800147947 */ /* 0x000fea000383ffff */
.L_x_22:
[----:B--2---:R2:W3:Y:S02]  /*7930*/  SYNCS.PHASECHK.TRANS64.TRYWAIT P1, [R2+URZ+0x12000], R23 ;  /* 0x01200017020075a7 */ /* 0x0044e4000802017f */
[----:B---3--:R-:W-:Y:S05]  /*7940*/  @!P1 NANOSLEEP.SYNCS 0x989680 ;  /* 0x009896800000995d */ /* 0x008fea0003900000 */
[----:B------:R-:W3:Y:S02]  /*7950*/  @!P1 SYNCS.PHASECHK.TRANS64 P1, [R2+URZ+0x12000], R23 ;  /* 0x01200017020095a7 */ /* 0x000ee4000802007f */
[----:B---3--:R-:W-:Y:S05]  /*7960*/  @!P1 BRA `(.L_x_22) ;  /* 0xfffffffc00f09947 */ /* 0x008fea000383ffff */
[----:B------:R-:W-:Y:S05]  /*7970*/  BRA `(.L_x_65) ;  /* 0xffffff98000c7947 */ /* 0x000fea000383ffff */
.L_x_23:
[----:B--2---:R2:W3:Y:S02]  /*7980*/  SYNCS.PHASECHK.TRANS64.TRYWAIT P6, [R2+URZ+0x12008], R23 ;  /* 0x01200817020075a7 */ /* 0x0044e400080c017f */
[----:B---3--:R-:W-:Y:S05]  /*7990*/  @!P6 NANOSLEEP.SYNCS 0x989680 ;  /* 0x009896800000e95d */ /* 0x008fea0003900000 */
[----:B------:R-:W3:Y:S02]  /*79a0*/  @!P6 SYNCS.PHASECHK.TRANS64 P6, [R2+URZ+0x12008], R23 ;  /* 0x012008170200e5a7 */ /* 0x000ee400080c007f */
[----:B---3--:R-:W-:Y:S05]  /*79b0*/  @!P6 BRA `(.L_x_23) ;  /* 0xfffffffc00f0e947 */ /* 0x008fea000383ffff */
[----:B------:R-:W-:Y:S05]  /*79c0*/  BRA `(.L_x_66) ;  /* 0xffffffa400487947 */ /* 0x000fea000383ffff */
.L_x_25:
[----:B--2---:R2:W3:Y:S02]  /*79d0*/  SYNCS.PHASECHK.TRANS64.TRYWAIT P1, [R3+URZ+0x12000], R0 ;  /* 0x01200000030075a7 */ /* 0x0044e4000802017f */
[----:B---3--:R-:W-:Y:S05]  /*79e0*/  @!P1 NANOSLEEP.SYNCS 0x989680 ;  /* 0x009896800000995d */ /* 0x008fea0003900000 */
[----:B------:R-:W3:Y:S02]  /*79f0*/  @!P1 SYNCS.PHASECHK.TRANS64 P1, [R3+URZ+0x12000], R0 ;  /* 0x01200000030095a7 */ /* 0x000ee4000802007f */
[----:B---3--:R-:W-:Y:S05]  /*7a00*/  @!P1 BRA `(.L_x_25) ;  /* 0xfffffffc00f09947 */ /* 0x008fea000383ffff */
[----:B------:R-:W-:Y:S05]  /*7a10*/  BRA `(.L_x_67) ;  /* 0xffffffbc001c7947 */ /* 0x000fea000383ffff */
.L_x_28:
[----:B-1----:R1:W2:Y:S02]  /*7a20*/  SYNCS.PHASECHK.TRANS64.TRYWAIT P2, [R0+URZ+0x12020], R3 ;  /* 0x01202003000075a7 */ /* 0x0022a4000804017f */
[----:B--2---:R-:W-:Y:S05]  /*7a30*/  @!P2 NANOSLEEP.SYNCS 0x989680 ;  /* 0x009896800000a95d */ /* 0x004fea0003900000 */
[----:B------:R-:W2:Y:S02]  /*7a40*/  @!P2 SYNCS.PHASECHK.TRANS64 P2, [R0+URZ+0x12020], R3 ;  /* 0x012020030000a5a7 */ /* 0x000ea4000804007f */
[----:B--2---:R-:W-:Y:S05]  /*7a50*/  @!P2 BRA `(.L_x_28) ;  /* 0xfffffffc00f0a947 */ /* 0x004fea000383ffff */
[----:B------:R-:W-:Y:S05]  /*7a60*/  BRA `(.L_x_68) ;  /* 0xffffffbc00a07947 */ /* 0x000fea000383ffff */
.L_x_31:
[----:B------:R1:W1:Y:S02]  /*7a70*/  SYNCS.PHASECHK.TRANS64.TRYWAIT P6, [R23+URZ+0x12000], R120 ;  /* 0x01200078170075a7 */ /* 0x00026400080c017f */
[----:B-1----:R-:W-:Y:S05]  /*7a80*/  @!P6 NANOSLEEP.SYNCS 0x989680 ;  /* 0x009896800000e95d */ /* 0x002fea0003900000 */
[----:B------:R-:W1:Y:S02]  /*7a90*/  @!P6 SYNCS.PHASECHK.TRANS64 P6, [R23+URZ+0x12000], R120 ;  /* 0x012000781700e5a7 */ /* 0x000e6400080c007f */
[----:B-1----:R-:W-:Y:S05]  /*7aa0*/  @!P6 BRA `(.L_x_31) ;  /* 0xfffffffc00f0e947 */ /* 0x002fea000383ffff */
[----:B------:R-:W-:Y:S05]  /*7ab0*/  BRA `(.L_x_69) ;  /* 0xffffffc400a07947 */ /* 0x000fea000383ffff */
.L_x_35:
[----:B-1----:R1:W2:Y:S02]  /*7ac0*/  SYNCS.PHASECHK.TRANS64.TRYWAIT P1, [R12+URZ+0x12020], R19 ;  /* 0x012020130c0075a7 */ /* 0x0022a4000802017f */
[----:B--2---:R-:W-:Y:S05]  /*7ad0*/  @!P1 NANOSLEEP.SYNCS 0x989680 ;  /* 0x009896800000995d */ /* 0x004fea0003900000 */
[----:B------:R-:W2:Y:S02]  /*7ae0*/  @!P1 SYNCS.PHASECHK.TRANS64 P1, [R12+URZ+0x12020], R19 ;  /* 0x012020130c0095a7 */ /* 0x000ea4000802007f */
[----:B--2---:R-:W-:Y:S05]  /*7af0*/  @!P1 BRA `(.L_x_35) ;  /* 0xfffffffc00f09947 */ /* 0x004fea000383ffff */
[----:B------:R-:W-:Y:S05]  /*7b00*/  BRA `(.L_x_70) ;  /* 0xffffffe400a47947 */ /* 0x000fea000383ffff */
        .weak           $__internal_0_$__cuda_sm20_rcp_rn_f32_slowpath
        .type           $__internal_0_$__cuda_sm20_rcp_rn_f32_slowpath,@function
        .size           $__internal_0_$__cuda_sm20_rcp_rn_f32_slowpath,(.L_x_76 - $__internal_0_$__cuda_sm20_rcp_rn_f32_slowpath)
$__internal_0_$__cuda_sm20_rcp_rn_f32_slowpath:
[----:B------:R-:W-:Y:S01]  /*7b10*/  SHF.L.U32 R4, R5, 0x1, RZ ;  /* 0x0000000105047819 */ /* 0x000fe200000006ff */
[----:B------:R-:W-:Y:S03]  /*7b20*/  BSSY B2, `(.L_x_71) ;  /* 0x0000030000027945 */ /* 0x000fe60003800000 */
[----:B------:R-:W-:-:S04]  /*7b30*/  SHF.R.U32.HI R17, RZ, 0x18, R4 ;  /* 0x00000018ff117819 */ /* 0x000fc80000011604 */
[----:B------:R-:W-:-:S13]  /*7b40*/  ISETP.NE.U32.AND P0, PT, R17, RZ, PT ;  /* 0x000000ff1100720c */ /* 0x000fda0003f05070 */
[----:B------:R-:W-:Y:S05]  /*7b50*/  @P0 BRA `(.L_x_72) ;  /* 0x0000000000280947 */ /* 0x000fea0003800000 */
[----:B------:R-:W-:-:S04]  /*7b60*/  SHF.L.U32 R4, R5, 0x1, RZ ;  /* 0x0000000105047819 */ /* 0x000fc800000006ff */
[----:B------:R-:W-:-:S13]  /*7b70*/  ISETP.NE.AND P0, PT, R4, RZ, PT ;  /* 0x000000ff0400720c */ /* 0x000fda0003f05270 */
[----:B------:R-:W-:Y:S01]  /*7b80*/  @P0 FFMA R12, R5, 1.84467440737095516160e+19, RZ ;  /* 0x5f800000050c0823 */ /* 0x000fe200000000ff */
[----:B------:R-:W-:Y:S08]  /*7b90*/  @!P0 MUFU.RCP R10, R5 ;  /* 0x00000005000a8308 */ /* 0x000ff00000001000 */
[----:B------:R-:W1:Y:S02]  /*7ba0*/  @P0 MUFU.RCP R13, R12 ;  /* 0x0000000c000d0308 */ /* 0x000e640000001000 */
[----:B-1----:R-:W-:-:S04]  /*7bb0*/  @P0 FFMA R4, R12, R13, -1 ;  /* 0xbf8000000c040423 */ /* 0x002fc8000000000d */
[----:B------:R-:W-:-:S04]  /*7bc0*/  @P0 FADD.FTZ R4, -R4, -RZ ;  /* 0x800000ff04040221 */ /* 0x000fc80000010100 */
[----:B------:R-:W-:-:S04]  /*7bd0*/  @P0 FFMA R4, R13, R4, R13 ;  /* 0x000000040d040223 */ /* 0x000fc8000000000d */
[----:B------:R-:W-:Y:S01]  /*7be0*/  @P0 FFMA R10, R4, 1.84467440737095516160e+19, RZ ;  /* 0x5f800000040a0823 */ /* 0x000fe200000000ff */
[----:B------:R-:W-:Y:S06]  /*7bf0*/  BRA `(.L_x_73) ;  /* 0x0000000000887947 */ /* 0x000fec0003800000 */
.L_x_72:
[----:B------:R-:W-:-:S04]  /*7c00*/  IADD3 R18, R17, -0xfd, RZ ;  /* 0xffffff0311127810 */ /* 0x000fc80007ffe0ff */
[----:B------:R-:W-:-:S13]  /*7c10*/  ISETP.GT.U32.AND P0, PT, R18, 0x1, PT ;  /* 0x000000011200780c */ /* 0x000fda0003f04070 */
[----:B------:R-:W-:Y:S05]  /*7c20*/  @P0 BRA `(.L_x_74) ;  /* 0x0000000000780947 */ /* 0x000fea0003800000 */
[----:B------:R-:W-:Y:S02]  /*7c30*/  LOP3.LUT R4, R5, 0x7fffff, RZ, 0xc0, !PT ;  /* 0x007fffff05047812 */ /* 0x000fe400078ec0ff */
[----:B------:R-:W-:Y:S02]  /*7c40*/  MOV R15, 0x3 ;  /* 0x00000003000f7802 */ /* 0x000fe40000000f00 */
[----:B------:R-:W-:Y:S02]  /*7c50*/  LOP3.LUT R4, R4, 0x3f800000, RZ, 0xfc, !PT ;  /* 0x3f80000004047812 */ /* 0x000fe400078efcff */
[----:B------:R-:W-:Y:S02]  /*7c60*/  SHF.L.U32 R15, R15, R18, RZ ;  /* 0x000000120f0f7219 */ /* 0x000fe400000006ff */
[----:B------:R-:W1:Y:S02]  /*7c70*/  MUFU.RCP R13, R4 ;  /* 0x00000004000d7308 */ /* 0x000e640000001000 */
[----:B-1----:R-:W-:-:S04]  /*7c80*/  FFMA R10, R4, R13, -1 ;  /* 0xbf800000040a7423 */ /* 0x002fc8000000000d */
[----:B------:R-:W-:-:S04]  /*7c90*/  FADD.FTZ R10, -R10, -RZ ;  /* 0x800000ff0a0a7221 */ /* 0x000fc80000010100 */
[CCC-:B------:R-:W-:Y:S01]  /*7ca0*/  FFMA.RM R12, R13.reuse, R10.reuse, R13.reuse ;  /* 0x0000000a0d0c7223 */ /* 0x1c0fe2000000400d */
[----:B------:R-:W-:-:S04]  /*7cb0*/  FFMA.RP R13, R13, R10, R13 ;  /* 0x0000000a0d0d7223 */ /* 0x000fc8000000800d */
[C---:B------:R-:W-:Y:S02]  /*7cc0*/  LOP3.LUT R10, R12.reuse, 0x7fffff, RZ, 0xc0, !PT ;  /* 0x007fffff0c0a7812 */ /* 0x040fe400078ec0ff */
[----:B------:R-:W-:Y:S02]  /*7cd0*/  FSETP.NEU.FTZ.AND P0, PT, R12, R13, PT ;  /* 0x0000000d0c00720b */ /* 0x000fe40003f1d000 */
[----:B------:R-:W-:Y:S02]  /*7ce0*/  LOP3.LUT R10, R10, 0x800000, RZ, 0xfc, !PT ;  /* 0x008000000a0a7812 */ /* 0x000fe400078efcff */
[----:B------:R-:W-:Y:S02]  /*7cf0*/  SEL R12, RZ, 0xffffffff, !P0 ;  /* 0xffffffffff0c7807 */ /* 0x000fe40004000000 */
[----:B------:R-:W-:-:S03]  /*7d00*/  LOP3.LUT R15, R15, R10, RZ, 0xc0, !PT ;  /* 0x0000000a0f0f7212 */ /* 0x000fc600078ec0ff */
[----:B------:R-:W-:Y:S01]  /*7d10*/  IMAD.MOV R13, RZ, RZ, -R12 ;  /* 0x000000ffff0d7224 */ /* 0x000fe200078e0a0c */
[----:B------:R-:W-:-:S04]  /*7d20*/  SHF.R.U32.HI R15, RZ, R18, R15 ;  /* 0x00000012ff0f7219 */ /* 0x000fc8000001160f */
[----:B------:R-:W-:Y:S02]  /*7d30*/  LOP3.LUT P1, RZ, R13, R18, R10, 0xf8, !PT ;  /* 0x000000120dff7212 */ /* 0x000fe4000782f80a */
[C---:B------:R-:W-:Y:S02]  /*7d40*/  LOP3.LUT P0, RZ, R15.reuse, 0x1, RZ, 0xc0, !PT ;  /* 0x000000010fff7812 */ /* 0x040fe4000780c0ff */
[----:B------:R-:W-:Y:S02]  /*7d50*/  LOP3.LUT P2, RZ, R15, 0x2, RZ, 0xc0, !PT ;  /* 0x000000020fff7812 */ /* 0x000fe4000784c0ff */
[----:B------:R-:W-:Y:S02]  /*7d60*/  IADD3 R13, R17, -0xfc, RZ ;  /* 0xffffff04110d7810 */ /* 0x000fe40007ffe0ff */
[----:B------:R-:W-:Y:S02]  /*7d70*/  PLOP3.LUT P0, PT, P0, P1, P2, 0xe0, 0x0 ;  /* 0x000000000000781c */ /* 0x000fe40000703c20 */
[----:B------:R-:W-:-:S02]  /*7d80*/  LOP3.LUT P1, RZ, R5, 0x7fffff, RZ, 0xc0, !PT ;  /* 0x007fffff05ff7812 */ /* 0x000fc4000782c0ff */
[----:B------:R-:W-:Y:S02]  /*7d90*/  SEL R4, RZ, 0x1, !P0 ;  /* 0x00000001ff047807 */ /* 0x000fe40004000000 */
[----:B------:R-:W-:Y:S02]  /*7da0*/  SHF.R.U32.HI R10, RZ, R13, R10 ;  /* 0x0000000dff0a7219 */ /* 0x000fe4000001160a */
[----:B------:R-:W-:-:S04]  /*7db0*/  IADD3 R4, -R4, RZ, RZ ;  /* 0x000000ff04047210 */ /* 0x000fc80007ffe1ff */
[----:B------:R-:W-:-:S13]  /*7dc0*/  ISETP.GE.AND P0, PT, R4, RZ, PT ;  /* 0x000000ff0400720c */ /* 0x000fda0003f06270 */
[----:B------:R-:W-:-:S04]  /*7dd0*/  @!P0 IADD3 R10, R10, 0x1, RZ ;  /* 0x000000010a0a8810 */ /* 0x000fc80007ffe0ff */
[----:B------:R-:W-:-:S04]  /*7de0*/  @!P1 SHF.L.U32 R10, R10, 0x1, RZ ;  /* 0x000000010a0a9819 */ /* 0x000fc800000006ff */
[----:B------:R-:W-:Y:S01]  /*7df0*/  LOP3.LUT R10, R10, 0x80000000, R5, 0xf8, !PT ;  /* 0x800000000a0a7812 */ /* 0x000fe200078ef805 */
[----:B------:R-:W-:Y:S06]  /*7e00*/  BRA `(.L_x_73) ;  /* 0x0000000000047947 */ /* 0x000fec0003800000 */
.L_x_74:
[----:B------:R1:W2:Y:S02]  /*7e10*/  MUFU.RCP R10, R5 ;  /* 0x00000005000a7308 */ /* 0x0002a40000001000 */
.L_x_73:
[----:B------:R-:W-:Y:S05]  /*7e20*/  BSYNC B2 ;  /* 0x0000000000027941 */ /* 0x000fea0003800000 */
.L_x_71:
[----:B------:R-:W-:Y:S02]  /*7e30*/  MOV R4, R14 ;  /* 0x0000000e00047202 */ /* 0x000fe40000000f00 */
[----:B-1----:R-:W-:-:S04]  /*7e40*/  MOV R5, 0x0 ;  /* 0x0000000000057802 */ /* 0x002fc80000000f00 */
[----:B--2---:R-:W-:Y:S05]  /*7e50*/  RET.REL.NODEC R4 `(_ZN7cutlass13device_kernelINS_4fmha6kernel13FmhaKernelTmaINS1_10collective15FmhaMainloopTmaINS_6half_tEfN4cute5tupleIJNS7_1CILi64EEENS9_ILi128EEESA_EEENS4_13DefaultFusionEJEEENS4_15FmhaFwdEpilogueIS6_fNS8_IJSA_SA_SB_EEEEEJEEEEEvNT_6ParamsE) ;  /* 0xffffff8004687950 */ /* 0x004fea0003c3ffff */
.L_x_75:
[----:B------:R-:W-:-:S00]  /*7e60*/  BRA `(.L_x_75) ;  /* 0xfffffffc00fc7947 */ /* 0x000fc0000383ffff */
[----:B------:R-:W-:-:S00]  /*7e70*/  NOP ;  /* 0x0000000000007918 */ /* 0x000fc00000000000 */
        /* <DEDUP_REMOVED lines=8> */
.L_x_76:


//--------------------- .nv.global.init           --------------------------
	.section	.nv.global.init,"aw",@progbits
.nv.global.init:
	.type		$str$23,@object
	.size		$str$23,($str$24 - $str$23)
$str$23:
        /*0000*/ 	.byte	0x28, 0x61, 0x64, 0x64, 0x72, 0x65, 0x73, 0x73, 0x20, 0x26, 0x20, 0x6d, 0x61, 0x73, 0x6b, 0x29
        /*0010*/ 	.byte	0x20, 0x3d, 0x3d, 0x20, 0x30, 0x00
	.type		$str$24,@object
	.size		$str$24,(__unnamed_1 - $str$24)
$str$24:
        /*0016*/ 	.byte	0x2f, 0x74, 0x6d, 0x70, 0x2f, 0x63, 0x75, 0x74, 0x6c, 0x61, 0x73, 0x73, 0x5f, 0x73, 0x77, 0x65
        /*0026*/ 	.byte	0x65, 0x70, 0x5f, 0x73, 0x72, 0x63, 0x2f, 0x69, 0x6e, 0x63, 0x6c, 0x75, 0x64, 0x65, 0x2f, 0x63
        /*0036*/ 	.byte	0x75, 0x74, 0x65, 0x2f, 0x70, 0x6f, 0x69, 0x6e, 0x74, 0x65, 0x72, 0x5f, 0x66, 0x6c, 0x61, 0x67
        /*0046*/ 	.byte	0x67, 0x65, 0x64, 0x2e, 0x68, 0x70, 0x70, 0x00
	.type		__unnamed_1,@object
	.size		__unnamed_1,(.L_0 - __unnamed_1)
__unnamed_1:
        /*004e*/ 	.byte	0x61, 0x75, 0x74, 0x6f, 0x20, 0x63, 0x75, 0x74, 0x65, 0x3a, 0x3a, 0x61, 0x73, 0x5f, 0x70, 0x6f
        /* <DEDUP_REMOVED lines=27> */
        /*020e*/ 	.byte	0x3e, 0x3e, 0x3e, 0x3e, 0x3e, 0x5d, 0x00
.L_0:


//--------------------- .nv.shared._ZN7cutlass13device_kernelINS_4fmha6kernel13FmhaKernelTmaINS1_10collective15FmhaMainloopTmaINS_6half_tEfN4cute5tupleIJNS7_1CILi64EEENS9_ILi128EEESA_EEENS4_13DefaultFusionEJEEENS4_15FmhaFwdEpilogueIS6_fNS8_IJSA_SA_SB_EEEEEJEEEEEvNT_6ParamsE --------------------------
	.section	.nv.shared._ZN7cutlass13device_kernelINS_4fmha6kernel13FmhaKernelTmaINS1_10collective15FmhaMainloopTmaINS_6half_tEfN4cute5tupleIJNS7_1CILi64EEENS9_ILi128EEESA_EEENS4_13DefaultFusionEJEEENS4_15FmhaFwdEpilogueIS6_fNS8_IJSA_SA_SB_EEEEEJEEEEEvNT_6ParamsE,"aw",@nobits
	.sectionflags	@""
	.align	16
	.zero		1024


//--------------------- .nv.shared.reserved.0     --------------------------
	.section	.nv.shared.reserved.0,"aw",@nobits
	.weak		__nv_reservedSMEM_offset_0_alias
	.size		__nv_reservedSMEM_offset_0_alias, 0, 0
	.other		__nv_reservedSMEM_offset_0_alias,@"STO_CUDA_RESERVED_SHARED STV_DEFAULT"
__nv_reservedSMEM_offset_0_alias:
	.zero		0


//--------------------- .nv.global                --------------------------
	.section	.nv.global,"aw",@nobits
.nv.global:
	.type		_ZN39_INTERNAL_d08974d7_4_k_cu_51e77261_27784cute1_E,@object
	.size		_ZN39_INTERNAL_d08974d7_4_k_cu_51e77261_27784cute1_E,(_ZN39_INTERNAL_d08974d7_4_k_cu_51e77261_27784cuda3std3__45__cpo6cbeginE - _ZN39_INTERNAL_d08974d7_4_k_cu_51e77261_27784cute1_E)
_ZN39_INTERNAL_d08974d7_4_k_cu_51e77261_27784cute1_E:
	.zero		1
	.type		_ZN39_INTERNAL_d08974d7_4_k_cu_51e77261_27784cuda3std3__45__cpo6cbeginE,@object
	.size		_ZN39_INTERNAL_d08974d7_4_k_cu_51e77261_27784cuda3std3__45__cpo6cbeginE,(_ZN39_INTERNAL_d08974d7_4_k_cu_51e77261_27784cuda3std3__48in_placeE - _ZN39_INTERNAL_d08974d7_4_k_cu_51e77261_27784cuda3std3__45__cpo6cbeginE)
_ZN39_INTERNAL_d08974d7_4_k_cu_51e77261_27784cuda3std3__45__cpo6cbeginE:
	.zero		1
	.type		_ZN39_INTERNAL_d08974d7_4_k_cu_51e77261_27784cuda3std3__48in_placeE,@object
	.size		_ZN39_INTERNAL_d08974d7_4_k_cu_51e77261_27784cuda3std3__48in_placeE,(_ZN39_INTERNAL_d08974d7_4_k_cu_51e77261_27784cuda3std6ranges3__45__cpo9iter_moveE - _ZN39_INTERNAL_d08974d7_4_k_cu_51e77261_27784cuda3std3__48in_placeE)
_ZN39_INTERNAL_d08974d7_4_k_cu_51e77261_27784cuda3std3__48in_placeE:
	.zero		1
	.type		_ZN39_INTERNAL_d08974d7_4_k_cu_51e77261_27784cuda3std6ranges3__45__cpo9iter_moveE,@object
	.size		_ZN39_INTERNAL_d08974d7_4_k_cu_51e77261_27784cuda3std6ranges3__45__cpo9iter_moveE,(_ZN39_INTERNAL_d08974d7_4_k_cu_51e77261_27784cuda3std3__45__cpo5beginE - _ZN39_INTERNAL_d08974d7_4_k_cu_51e77261_27784cuda3std6ranges3__45__cpo9iter_moveE)
_ZN39_INTERNAL_d08974d7_4_k_cu_51e77261_27784cuda3std6ranges3__45__cpo9iter_moveE:
	.zero		1
	.type		_ZN39_INTERNAL_d08974d7_4_k_cu_51e77261_27784cuda3std3__45__cpo5beginE,@object
	.size		_ZN39_INTERNAL_d08974d7_4_k_cu_51e77261_27784cuda3std3__45__cpo5beginE,(_ZN39_INTERNAL_d08974d7_4_k_cu_51e77261_27784cuda3std3__441_GLOBAL__N__d08974d7_4_k_cu_51e77261_27786ignoreE - _ZN39_INTERNAL_d08974d7_4_k_cu_51e77261_27784cuda3std3__45__cpo5beginE)
_ZN39_INTERNAL_d08974d7_4_k_cu_51e77261_27784cuda3std3__45__cpo5beginE:
	.zero		1
	.type		_ZN39_INTERNAL_d08974d7_4_k_cu_51e77261_27784cuda3std3__441_GLOBAL__N__d08974d7_4_k_cu_51e77261_27786ignoreE,@object
	.size		_ZN39_INTERNAL_d08974d7_4_k_cu_51e77261_27784cuda3std3__441_GLOBAL__N__d08974d7_4_k_cu_51e77261_27786ignoreE,(_ZN39_INTERNAL_d08974d7_4_k_cu_51e77261_27784cute7productE - _ZN39_INTERNAL_d08974d7_4_k_cu_51e77261_27784cuda3std3__441_GLOBAL__N__d08974d7_4_k_cu_51e77261_27786ignoreE)
_ZN39_INTERNAL_d08974d7_4_k_cu_51e77261_27784cuda3std3__441_GLOBAL__N__d08974d7_4_k_cu_51e77261_27786ignoreE:
	.zero		1
	.type		_ZN39_INTERNAL_d08974d7_4_k_cu_51e77261_27784cute7productE,@object
	.size		_ZN39_INTERNAL_d08974d7_4_k_cu_51e77261_27784cute7productE,(_ZN39_INTERNAL_d08974d7_4_k_cu_51e77261_27784cuda3std3__45__cpo3endE - _ZN39_INTERNAL_d08974d7_4_k_cu_51e77261_27784cute7productE)
_ZN39_INTERNAL_d08974d7_4_k_cu_51e77261_27784cute7productE:
	.zero		1
	.type		_ZN39_INTERNAL_d08974d7_4_k_cu_51e77261_27784cuda3std3__45__cpo3endE,@object
	.size		_ZN39_INTERNAL_d08974d7_4_k_cu_51e77261_27784cuda3std3__45__cpo3endE,(_ZN39_INTERNAL_d08974d7_4_k_cu_51e77261_27784cuda3std3__419piecewise_constructE - _ZN39_INTERNAL_d08974d7_4_k_cu_51e77261_27784cuda3std3__45__cpo3endE)
_ZN39_INTERNAL_d08974d7_4_k_cu_51e77261_27784cuda3std3__45__cpo3endE:
	.zero		1
	.type		_ZN39_INTERNAL_d08974d7_4_k_cu_51e77261_27784cuda3std3__419piecewise_constructE,@object
	.size		_ZN39_INTERNAL_d08974d7_4_k_cu_51e77261_27784cuda3std3__419piecewise_constructE,(_ZN39_INTERNAL_d08974d7_4_k_cu_51e77261_27784cuda3std3__45__cpo4cendE - _ZN39_INTERNAL_d08974d7_4_k_cu_51e77261_27784cuda3std3__419piecewise_constructE)
_ZN39_INTERNAL_d08974d7_4_k_cu_51e77261_27784cuda3std3__419piecewise_constructE:
	.zero		1
	.type		_ZN39_INTERNAL_d08974d7_4_k_cu_51e77261_27784cuda3std3__45__cpo4cendE,@object
	.size		_ZN39_INTERNAL_d08974d7_4_k_cu_51e77261_27784cuda3std3__45__cpo4cendE,(_ZN39_INTERNAL_d08974d7_4_k_cu_51e77261_27784cuda3std6ranges3__45__cpo4swapE - _ZN39_INTERNAL_d08974d7_4_k_cu_51e77261_27784cuda3std3__45__cpo4cendE)
_ZN39_INTERNAL_d08974d7_4_k_cu_51e77261_27784cuda3std3__45__cpo4cendE:
	.zero		1
	.type		_ZN39_INTERNAL_d08974d7_4_k_cu_51e77261_27784cuda3std6ranges3__45__cpo4swapE,@object
	.size		_ZN39_INTERNAL_d08974d7_4_k_cu_51e77261_27784cuda3std6ranges3__45__cpo4swapE,(.L_8 - _ZN39_INTERNAL_d08974d7_4_k_cu_51e77261_27784cuda3std6ranges3__45__cpo4swapE)
_ZN39_INTERNAL_d08974d7_4_k_cu_51e77261_27784cuda3std6ranges3__45__cpo4swapE:
	.zero		1
.L_8:


//--------------------- .nv.constant0._ZN7cutlass13device_kernelINS_4fmha6kernel13FmhaKernelTmaINS1_10collective15FmhaMainloopTmaINS_6half_tEfN4cute5tupleIJNS7_1CILi64EEENS9_ILi128EEESA_EEENS4_13DefaultFusionEJEEENS4_15FmhaFwdEpilogueIS6_fNS8_IJSA_SA_SB_EEEEEJEEEEEvNT_6ParamsE --------------------------
	.section	.nv.constant0._ZN7cutlass13device_kernelINS_4fmha6kernel13FmhaKernelTmaINS1_10collective15FmhaMainloopTmaINS_6half_tEfN4cute5tupleIJNS7_1CILi64EEENS9_ILi128EEESA_EEENS4_13DefaultFusionEJEEENS4_15FmhaFwdEpilogueIS6_fNS8_IJSA_SA_SB_EEEEEJEEEEEvNT_6ParamsE,"a",@progbits
	.sectionflags	@""
	.align	4
.nv.constant0._ZN7cutlass13device_kernelINS_4fmha6kernel13FmhaKernelTmaINS1_10collective15FmhaMainloopTmaINS_6half_tEfN4cute5tupleIJNS7_1CILi64EEENS9_ILi128EEESA_EEENS4_13DefaultFusionEJEEENS4_15FmhaFwdEpilogueIS6_fNS8_IJSA_SA_SB_EEEEEJEEEEEvNT_6ParamsE:
	.zero		2688


//--------------------- SYMBOLS --------------------------

	.type		.nv.reservedSmem.offset0,@object
	.size		.nv.reservedSmem.offset0,0x4
	.type		__assertfail,@function
